// auto-generated by cutlass_sweep.conv — config: {"arch": "sm_100", "cluster_m": 2, "cluster_n": 1, "conv_kind": "fprop", "dtype": "fp16", "ndim": 3, "tile_k": 64, "tile_m": 256, "tile_n": 64}
#include "cutlass/cutlass.h"
#include "cute/tensor.hpp"
#include "cutlass/kernel_hardware_info.hpp"
#include "cutlass/conv/convolution.h"
#include "cutlass/conv/dispatch_policy.hpp"
#include "cutlass/conv/collective/collective_builder.hpp"
#include "cutlass/conv/kernel/conv_universal.hpp"
#include "cutlass/conv/device/conv_universal_adapter.hpp"
#include "cutlass/epilogue/collective/collective_builder.hpp"

using namespace cute;
using Elem = cutlass::half_t;
using Acc  = float;
using LayoutAB = cutlass::layout::TensorNDHWC;
using LayoutC  = cutlass::layout::TensorNDHWC;
constexpr auto ConvOp = cutlass::conv::Operator::kFprop;
using TileShape    = Shape<_256, _64, Shape<_64>>;
using ClusterShape = Shape<_2, _1, _1>;

using CollectiveEpilogue = typename cutlass::epilogue::collective::CollectiveBuilder<
    cutlass::arch::Sm100, cutlass::arch::OpClassTensorOp,
    TileShape, ClusterShape,
    cutlass::epilogue::collective::EpilogueTileAuto,
    Acc, Acc,
    Elem, LayoutC, 128 / cutlass::sizeof_bits<Elem>::value,
    Elem, LayoutC, 128 / cutlass::sizeof_bits<Elem>::value,
    cutlass::epilogue::collective::EpilogueScheduleAuto
  >::CollectiveOp;

using CollectiveMainloop = typename cutlass::conv::collective::CollectiveBuilder<
    cutlass::arch::Sm100, cutlass::arch::OpClassTensorOp, ConvOp,
    Elem, LayoutAB, 128 / cutlass::sizeof_bits<Elem>::value,
    Elem, LayoutAB, 128 / cutlass::sizeof_bits<Elem>::value,
    Acc,
    TileShape, ClusterShape,
    cutlass::conv::collective::StageCountAutoCarveout<
        static_cast<int>(sizeof(typename CollectiveEpilogue::SharedStorage))>,
    cutlass::conv::collective::KernelScheduleAuto
  >::CollectiveOp;

using ProblemShape = cutlass::conv::ConvProblemShape<
    ConvOp, CollectiveMainloop::DispatchPolicy::NumSpatialDimensions>;
using ConvKernel = cutlass::conv::kernel::ConvUniversal<
    ProblemShape, CollectiveMainloop, CollectiveEpilogue>;
using Conv = cutlass::conv::device::ConvUniversalAdapter<ConvKernel>;

auto* _anchor = &cutlass::device_kernel<ConvKernel>;


// ===== COMPILED SASS (sm_100a) =====

	.target	sm_100a

	.elftype	@"ET_EXEC"


//--------------------- .note.nv.tkinfo           --------------------------
	.section	.note.nv.tkinfo,"",@"SHT_NOTE"
	.sectionflags	@"SHF_NOTE_NV_TKINFO"
	.tkinfo
        /*0018*/ 	.word	0x00000002
        /*0030*/ 	.string	""
        /*0030*/ 	.string	"ptxas"
        /*0030*/ 	.string	"Cuda compilation tools, release 13.0, V13.0.88"
        /*0030*/ 	.string	"Build cuda_13.0.r13.0/compiler.36424714_0"
        /*0030*/ 	.string	"-arch sm_100a -m 64 "



//--------------------- .note.nv.cuinfo           --------------------------
	.section	.note.nv.cuinfo,"",@"SHT_NOTE"
	.sectionflags	@"SHF_NOTE_NV_CUINFO"
        /*0018*/ 	.short	0x0002
        /*001a*/ 	.short	0x0064
        /*001c*/ 	.short	0x0082
	.zero		2


//--------------------- .nv.info                  --------------------------
	.section	.nv.info,"",@"SHT_CUDA_INFO"
	.align	4


	//----- nvinfo : EIATTR_REGCOUNT
	.align		4
        /*0000*/ 	.byte	0x04, 0x2f
        /*0002*/ 	.short	(.L_19 - .L_18)
	.align		4
.L_18:
        /*0004*/ 	.word	index@(_ZN7cutlass13device_kernelINS_4conv6kernel13ConvUniversalINS1_16ConvProblemShapeILNS1_8OperatorE0ELi3EEENS1_10collective14CollectiveConvINS1_47MainloopSm100TmaUmmaWarpSpecializedImplicitGemmILS5_0ELi10ELi3ELi1ELi2EN4cute5tupleIJNSA_1CILi2EEENSC_ILi1EEESE_EEEEENSB_IJNSC_ILi256EEENSC_ILi64EEENSB_IJSI_EEEEEENS_6half_tESL_NSA_8TiledMMAINSA_8MMA_AtomIJNSA_26SM100_MMA_F16BF16_2x1SM_SSISL_SL_fLi256ELi64ELNSA_4UMMA5MajorE0ELSQ_0ELNSP_7ScaleInE0ELSR_0EEEEEENSA_6LayoutINSB_IJSE_SE_SE_EEENSB_IJNSC_ILi0EEESW_SW_EEEEENSB_IJNSA_10UnderscoreESZ_SZ_EEEEENS7_6detail27Sm100ImplicitGemmTileTraitsINSA_25SM100_TMA_2SM_LOAD_IM2COLENSA_14ComposedLayoutINSA_7SwizzleILi3ELi4ELi3EEENSA_18smem_ptr_flag_bitsILi16EEENSU_INSB_IJNSC_ILi8EEESI_EEENSB_IJSI_SE_EEEEEEEvEENS13_INSA_18SM100_TMA_2SM_LOADES1E_vEEEENS_8epilogue10collective18CollectiveEpilogueINS1J_23Sm100TmaWarpSpecializedILi3ELi2ELi32ELb1ELb0EEEJNSB_IJNSC_ILi128EEESI_SJ_EEENSB_IJNSU_IS1O_SE_EENSU_INSC_ILi32EEESE_EEEEESL_NSB_IJNSB_IJllllEEESE_SW_EEESL_S1V_NS1J_6fusion15FusionCallbacksIS1N_NS1W_17LinearCombinationISL_fSL_fLNS_15FloatRoundStyleE2EEES1P_S1T_JEEENSA_5SM1004TMEM4LOAD26SM100_TMEM_LOAD_32dp32b32xENSA_20SM90_TMA_LOAD_IM2COLENS15_INS16_ILi2ELi4ELi3EEES19_NSU_INSB_IJS1A_S1R_EEENSB_IJS1R_SE_EEEEEEENSA_39AutoVectorizingCopyWithAssumedAlignmentILi128EEENSA_21SM90_TMA_STORE_IM2COLES2B_S2D_S2D_EEEvvEEEEvNT_6ParamsE)
        /*0008*/ 	.word	0x0000007d


	//----- nvinfo : EIATTR_FRAME_SIZE
	.align		4
.L_19:
        /*000c*/ 	.byte	0x04, 0x11
        /*000e*/ 	.short	(.L_21 - .L_20)
	.align		4
.L_20:
        /*0010*/ 	.word	index@($__internal_2_$__cuda_sm10x_tcgen05_guardrail_trap_unallocated_columns_being_dealloced)
        /*0014*/ 	.word	0x00000008


	//----- nvinfo : EIATTR_FRAME_SIZE
	.align		4
.L_21:
        /*0018*/ 	.byte	0x04, 0x11
        /*001a*/ 	.short	(.L_23 - .L_22)
	.align		4
.L_22:
        /*001c*/ 	.word	index@($__internal_1_$__cuda_sm10x_tcgen05_guardrail_trap_phase_invalid_during_alloc)
        /*0020*/ 	.word	0x00000008


	//----- nvinfo : EIATTR_FRAME_SIZE
	.align		4
.L_23:
        /*0024*/ 	.byte	0x04, 0x11
        /*0026*/ 	.short	(.L_25 - .L_24)
	.align		4
.L_24:
        /*0028*/ 	.word	index@($__internal_0_$__cuda_sm10x_tcgen05_guardrail_trap_col_being_dealloced_not_returned_by_alloc)
        /*002c*/ 	.word	0x00000008


	//----- nvinfo : EIATTR_FRAME_SIZE
	.align		4
.L_25:
        /*0030*/ 	.byte	0x04, 0x11
        /*0032*/ 	.short	(.L_27 - .L_26)
	.align		4
.L_26:
        /*0034*/ 	.word	index@(_ZN7cutlass13device_kernelINS_4conv6kernel13ConvUniversalINS1_16ConvProblemShapeILNS1_8OperatorE0ELi3EEENS1_10collective14CollectiveConvINS1_47MainloopSm100TmaUmmaWarpSpecializedImplicitGemmILS5_0ELi10ELi3ELi1ELi2EN4cute5tupleIJNSA_1CILi2EEENSC_ILi1EEESE_EEEEENSB_IJNSC_ILi256EEENSC_ILi64EEENSB_IJSI_EEEEEENS_6half_tESL_NSA_8TiledMMAINSA_8MMA_AtomIJNSA_26SM100_MMA_F16BF16_2x1SM_SSISL_SL_fLi256ELi64ELNSA_4UMMA5MajorE0ELSQ_0ELNSP_7ScaleInE0ELSR_0EEEEEENSA_6LayoutINSB_IJSE_SE_SE_EEENSB_IJNSC_ILi0EEESW_SW_EEEEENSB_IJNSA_10UnderscoreESZ_SZ_EEEEENS7_6detail27Sm100ImplicitGemmTileTraitsINSA_25SM100_TMA_2SM_LOAD_IM2COLENSA_14ComposedLayoutINSA_7SwizzleILi3ELi4ELi3EEENSA_18smem_ptr_flag_bitsILi16EEENSU_INSB_IJNSC_ILi8EEESI_EEENSB_IJSI_SE_EEEEEEEvEENS13_INSA_18SM100_TMA_2SM_LOADES1E_vEEEENS_8epilogue10collective18CollectiveEpilogueINS1J_23Sm100TmaWarpSpecializedILi3ELi2ELi32ELb1ELb0EEEJNSB_IJNSC_ILi128EEESI_SJ_EEENSB_IJNSU_IS1O_SE_EENSU_INSC_ILi32EEESE_EEEEESL_NSB_IJNSB_IJllllEEESE_SW_EEESL_S1V_NS1J_6fusion15FusionCallbacksIS1N_NS1W_17LinearCombinationISL_fSL_fLNS_15FloatRoundStyleE2EEES1P_S1T_JEEENSA_5SM1004TMEM4LOAD26SM100_TMEM_LOAD_32dp32b32xENSA_20SM90_TMA_LOAD_IM2COLENS15_INS16_ILi2ELi4ELi3EEES19_NSU_INSB_IJS1A_S1R_EEENSB_IJS1R_SE_EEEEEEENSA_39AutoVectorizingCopyWithAssumedAlignmentILi128EEENSA_21SM90_TMA_STORE_IM2COLES2B_S2D_S2D_EEEvvEEEEvNT_6ParamsE)
        /*0038*/ 	.word	0x00000008


	//----- nvinfo : EIATTR_MIN_STACK_SIZE
	.align		4
.L_27:
        /*003c*/ 	.byte	0x04, 0x12
        /*003e*/ 	.short	(.L_29 - .L_28)
	.align		4
.L_28:
        /*0040*/ 	.word	index@(_ZN7cutlass13device_kernelINS_4conv6kernel13ConvUniversalINS1_16ConvProblemShapeILNS1_8OperatorE0ELi3EEENS1_10collective14CollectiveConvINS1_47MainloopSm100TmaUmmaWarpSpecializedImplicitGemmILS5_0ELi10ELi3ELi1ELi2EN4cute5tupleIJNSA_1CILi2EEENSC_ILi1EEESE_EEEEENSB_IJNSC_ILi256EEENSC_ILi64EEENSB_IJSI_EEEEEENS_6half_tESL_NSA_8TiledMMAINSA_8MMA_AtomIJNSA_26SM100_MMA_F16BF16_2x1SM_SSISL_SL_fLi256ELi64ELNSA_4UMMA5MajorE0ELSQ_0ELNSP_7ScaleInE0ELSR_0EEEEEENSA_6LayoutINSB_IJSE_SE_SE_EEENSB_IJNSC_ILi0EEESW_SW_EEEEENSB_IJNSA_10UnderscoreESZ_SZ_EEEEENS7_6detail27Sm100ImplicitGemmTileTraitsINSA_25SM100_TMA_2SM_LOAD_IM2COLENSA_14ComposedLayoutINSA_7SwizzleILi3ELi4ELi3EEENSA_18smem_ptr_flag_bitsILi16EEENSU_INSB_IJNSC_ILi8EEESI_EEENSB_IJSI_SE_EEEEEEEvEENS13_INSA_18SM100_TMA_2SM_LOADES1E_vEEEENS_8epilogue10collective18CollectiveEpilogueINS1J_23Sm100TmaWarpSpecializedILi3ELi2ELi32ELb1ELb0EEEJNSB_IJNSC_ILi128EEESI_SJ_EEENSB_IJNSU_IS1O_SE_EENSU_INSC_ILi32EEESE_EEEEESL_NSB_IJNSB_IJllllEEESE_SW_EEESL_S1V_NS1J_6fusion15FusionCallbacksIS1N_NS1W_17LinearCombinationISL_fSL_fLNS_15FloatRoundStyleE2EEES1P_S1T_JEEENSA_5SM1004TMEM4LOAD26SM100_TMEM_LOAD_32dp32b32xENSA_20SM90_TMA_LOAD_IM2COLENS15_INS16_ILi2ELi4ELi3EEES19_NSU_INSB_IJS1A_S1R_EEENSB_IJS1R_SE_EEEEEEENSA_39AutoVectorizingCopyWithAssumedAlignmentILi128EEENSA_21SM90_TMA_STORE_IM2COLES2B_S2D_S2D_EEEvvEEEEvNT_6ParamsE)
        /*0044*/ 	.word	0x00000008
.L_29:


//--------------------- .nv.compat                --------------------------
	.section	.nv.compat,"",@"SHT_CUDA_COMPAT_INFO"
	.align	4
        /*0000*/ 	.byte	0x02, 0x09, 0x01, 0x00, 0x02, 0x02, 0x02, 0x00, 0x02, 0x05, 0x05, 0x00, 0x03, 0x07, 0x01, 0x01
        /*0010*/ 	.byte	0x02, 0x03, 0x01, 0x00, 0x02, 0x06, 0x01, 0x00, 0x04, 0x0b, 0x08, 0x00, 0x09, 0x00, 0x00, 0x00
        /*0020*/ 	.byte	0x00, 0x00, 0x00, 0x00


//--------------------- .nv.info._ZN7cutlass13device_kernelINS_4conv6kernel13ConvUniversalINS1_16ConvProblemShapeILNS1_8OperatorE0ELi3EEENS1_10collective14CollectiveConvINS1_47MainloopSm100TmaUmmaWarpSpecializedImplicitGemmILS5_0ELi10ELi3ELi1ELi2EN4cute5tupleIJNSA_1CILi2EEENSC_ILi1EEESE_EEEEENSB_IJNSC_ILi256EEENSC_ILi64EEENSB_IJSI_EEEEEENS_6half_tESL_NSA_8TiledMMAINSA_8MMA_AtomIJNSA_26SM100_MMA_F16BF16_2x1SM_SSISL_SL_fLi256ELi64ELNSA_4UMMA5MajorE0ELSQ_0ELNSP_7ScaleInE0ELSR_0EEEEEENSA_6LayoutINSB_IJSE_SE_SE_EEENSB_IJNSC_ILi0EEESW_SW_EEEEENSB_IJNSA_10UnderscoreESZ_SZ_EEEEENS7_6detail27Sm100ImplicitGemmTileTraitsINSA_25SM100_TMA_2SM_LOAD_IM2COLENSA_14ComposedLayoutINSA_7SwizzleILi3ELi4ELi3EEENSA_18smem_ptr_flag_bitsILi16EEENSU_INSB_IJNSC_ILi8EEESI_EEENSB_IJSI_SE_EEEEEEEvEENS13_INSA_18SM100_TMA_2SM_LOADES1E_vEEEENS_8epilogue10collective18CollectiveEpilogueINS1J_23Sm100TmaWarpSpecializedILi3ELi2ELi32ELb1ELb0EEEJNSB_IJNSC_ILi128EEESI_SJ_EEENSB_IJNSU_IS1O_SE_EENSU_INSC_ILi32EEESE_EEEEESL_NSB_IJNSB_IJllllEEESE_SW_EEESL_S1V_NS1J_6fusion15FusionCallbacksIS1N_NS1W_17LinearCombinationISL_fSL_fLNS_15FloatRoundStyleE2EEES1P_S1T_JEEENSA_5SM1004TMEM4LOAD26SM100_TMEM_LOAD_32dp32b32xENSA_20SM90_TMA_LOAD_IM2COLENS15_INS16_ILi2ELi4ELi3EEES19_NSU_INSB_IJS1A_S1R_EEENSB_IJS1R_SE_EEEEEEENSA_39AutoVectorizingCopyWithAssumedAlignmentILi128EEENSA_21SM90_TMA_STORE_IM2COLES2B_S2D_S2D_EEEvvEEEEvNT_6ParamsE --------------------------
	.section	.nv.info._ZN7cutlass13device_kernelINS_4conv6kernel13ConvUniversalINS1_16ConvProblemShapeILNS1_8OperatorE0ELi3EEENS1_10collective14CollectiveConvINS1_47MainloopSm100TmaUmmaWarpSpecializedImplicitGemmILS5_0ELi10ELi3ELi1ELi2EN4cute5tupleIJNSA_1CILi2EEENSC_ILi1EEESE_EEEEENSB_IJNSC_ILi256EEENSC_ILi64EEENSB_IJSI_EEEEEENS_6half_tESL_NSA_8TiledMMAINSA_8MMA_AtomIJNSA_26SM100_MMA_F16BF16_2x1SM_SSISL_SL_fLi256ELi64ELNSA_4UMMA5MajorE0ELSQ_0ELNSP_7ScaleInE0ELSR_0EEEEEENSA_6LayoutINSB_IJSE_SE_SE_EEENSB_IJNSC_ILi0EEESW_SW_EEEEENSB_IJNSA_10UnderscoreESZ_SZ_EEEEENS7_6detail27Sm100ImplicitGemmTileTraitsINSA_25SM100_TMA_2SM_LOAD_IM2COLENSA_14ComposedLayoutINSA_7SwizzleILi3ELi4ELi3EEENSA_18smem_ptr_flag_bitsILi16EEENSU_INSB_IJNSC_ILi8EEESI_EEENSB_IJSI_SE_EEEEEEEvEENS13_INSA_18SM100_TMA_2SM_LOADES1E_vEEEENS_8epilogue10collective18CollectiveEpilogueINS1J_23Sm100TmaWarpSpecializedILi3ELi2ELi32ELb1ELb0EEEJNSB_IJNSC_ILi128EEESI_SJ_EEENSB_IJNSU_IS1O_SE_EENSU_INSC_ILi32EEESE_EEEEESL_NSB_IJNSB_IJllllEEESE_SW_EEESL_S1V_NS1J_6fusion15FusionCallbacksIS1N_NS1W_17LinearCombinationISL_fSL_fLNS_15FloatRoundStyleE2EEES1P_S1T_JEEENSA_5SM1004TMEM4LOAD26SM100_TMEM_LOAD_32dp32b32xENSA_20SM90_TMA_LOAD_IM2COLENS15_INS16_ILi2ELi4ELi3EEES19_NSU_INSB_IJS1A_S1R_EEENSB_IJS1R_SE_EEEEEEENSA_39AutoVectorizingCopyWithAssumedAlignmentILi128EEENSA_21SM90_TMA_STORE_IM2COLES2B_S2D_S2D_EEEvvEEEEvNT_6ParamsE,"",@"SHT_CUDA_INFO"
	.sectionflags	@""
	.align	4


	//----- nvinfo : EIATTR_CUDA_API_VERSION
	.align		4
        /*0000*/ 	.byte	0x04, 0x37
        /*0002*/ 	.short	(.L_31 - .L_30)
.L_30:
        /*0004*/ 	.word	0x00000082


	//----- nvinfo : EIATTR_KPARAM_INFO
	.align		4
.L_31:
        /*0008*/ 	.byte	0x04, 0x17
        /*000a*/ 	.short	(.L_33 - .L_32)
.L_32:
        /*000c*/ 	.word	0x00000000
        /*0010*/ 	.short	0x0000
        /*0012*/ 	.short	0x0000
        /*0014*/ 	.byte	0x00, 0xf0, 0x01, 0x24


	//----- nvinfo : EIATTR_AT_ENTRY_FRAGMENTS
	.align		4
.L_33:
        /*0018*/ 	.byte	0x04, 0x4f
        /*001a*/ 	.short	(.L_35 - .L_34)


	//   ....[0]....
.L_34:
        /*001c*/ 	.word	0x00000007


	//----- nvinfo : EIATTR_RESERVED_SMEM_USED
	.align		4
.L_35:
        /*0020*/ 	.byte	0x01, 0x41
	.zero		2


	//----- nvinfo : EIATTR_SPARSE_MMA_MASK
	.align		4
        /*0024*/ 	.byte	0x03, 0x50
        /*0026*/ 	.short	0x0000


	//----- nvinfo : EIATTR_TCGEN05_2CTA_USED
	.align		4
        /*0028*/ 	.byte	0x01, 0x52
	.zero		2


	//----- nvinfo : EIATTR_MAXREG_COUNT
	.align		4
        /*002c*/ 	.byte	0x03, 0x1b
        /*002e*/ 	.short	0x00ff


	//----- nvinfo : EIATTR_NUM_BARRIERS
	.align		4
        /*0030*/ 	.byte	0x02, 0x4c
        /*0032*/ 	.byte	0x07
	.zero		1


	//----- nvinfo : EIATTR_EXTERNS
	.align		4
        /*0034*/ 	.byte	0x04, 0x0f
        /*0036*/ 	.short	(.L_37 - .L_36)


	//   ....[0]....
	.align		4
.L_36:
        /*0038*/ 	.word	index@(__assertfail)


	//----- nvinfo : EIATTR_MERCURY_ISA_VERSION
	.align		4
.L_37:
        /*003c*/ 	.byte	0x03, 0x5f
        /*003e*/ 	.short	0x0101


	//----- nvinfo : EIATTR_INT_WARP_WIDE_INSTR_OFFSETS
	.align		4
        /*0040*/ 	.byte	0x04, 0x31
        /*0042*/ 	.short	(.L_39 - .L_38)


	//   ....[0]....
.L_38:
        /*0044*/ 	.word	0x00000d20


	//   ....[1]....
        /*0048*/ 	.word	0x00000dd0


	//   ....[2]....
        /*004c*/ 	.word	0x000048c0


	//   ....[3]....
        /*0050*/ 	.word	0x000048e0


	//   ....[4]....
        /*0054*/ 	.word	0x00004910


	//   ....[5]....
        /*0058*/ 	.word	0x00005630


	//   ....[6]....
        /*005c*/ 	.word	0x00005760


	//   ....[7]....
        /*0060*/ 	.word	0x000058f0


	//   ....[8]....
        /*0064*/ 	.word	0x000059a0


	//----- nvinfo : EIATTR_COOP_GROUP_MASK_REGIDS
	.align		4
.L_39:
        /*0068*/ 	.byte	0x04, 0x29
        /*006a*/ 	.short	(.L_41 - .L_40)


	//   ....[0]....
.L_40:
        /*006c*/ 	.word	0xffffffff


	//   ....[1]....
        /*0070*/ 	.word	0xffffffff


	//   ....[2]....
        /*0074*/ 	.word	0xffffffff


	//   ....[3]....
        /*0078*/ 	.word	0xffffffff


	//   ....[4]....
        /*007c*/ 	.word	0xffffffff


	//   ....[5]....
        /*0080*/ 	.word	0xffffffff


	//   ....[6]....
        /*0084*/ 	.word	0xffffffff


	//   ....[7]....
        /*0088*/ 	.word	0xffffffff


	//   ....[8]....
        /*008c*/ 	.word	0xffffffff


	//   ....[9]....
        /*0090*/ 	.word	0xffffffff


	//   ....[10]....
        /*0094*/ 	.word	0xffffffff


	//   ....[11]....
        /*0098*/ 	.word	0xffffffff


	//   ....[12]....
        /*009c*/ 	.word	0xffffffff


	//----- nvinfo : EIATTR_COOP_GROUP_INSTR_OFFSETS
	.align		4
.L_41:
        /*00a0*/ 	.byte	0x04, 0x28
        /*00a2*/ 	.short	(.L_43 - .L_42)


	//   ....[0]....
.L_42:
        /*00a4*/ 	.word	0x000000d0


	//   ....[1]....
        /*00a8*/ 	.word	0x00000540


	//   ....[2]....
        /*00ac*/ 	.word	0x000007d0


	//   ....[3]....
        /*00b0*/ 	.word	0x00000950


	//   ....[4]....
        /*00b4*/ 	.word	0x00000a50


	//   ....[5]....
        /*00b8*/ 	.word	0x00000ba0


	//   ....[6]....
        /*00bc*/ 	.word	0x00000e40


	//   ....[7]....
        /*00c0*/ 	.word	0x00002770


	//   ....[8]....
        /*00c4*/ 	.word	0x00003780


	//   ....[9]....
        /*00c8*/ 	.word	0x00003c50


	//   ....[10]....
        /*00cc*/ 	.word	0x00003c80


	//   ....[11]....
        /*00d0*/ 	.word	0x000047e0


	//   ....[12]....
        /*00d4*/ 	.word	0x000049e0


	//----- nvinfo : EIATTR_VRC_CTA_INIT_COUNT
	.align		4
.L_43:
        /*00d8*/ 	.byte	0x02, 0x4a
        /*00da*/ 	.byte	0x80
	.zero		1


	//----- nvinfo : EIATTR_SYSCALL_OFFSETS
	.align		4
        /*00dc*/ 	.byte	0x04, 0x46
        /*00de*/ 	.short	(.L_45 - .L_44)


	//   ....[0]....
.L_44:
        /*00e0*/ 	.word	0x000066c0


	//   ....[1]....
        /*00e4*/ 	.word	0x000067b0


	//   ....[2]....
        /*00e8*/ 	.word	0x00007220


	//   ....[3]....
        /*00ec*/ 	.word	0x00007f10


	//----- nvinfo : EIATTR_MBARRIER_INSTR_OFFSETS
	.align		4
.L_45:
        /*00f0*/ 	.byte	0x04, 0x39
        /*00f2*/ 	.short	(.L_47 - .L_46)


	//   ....[0]....
.L_46:
        /*00f4*/ 	.word	0x00000670
        /*00f8*/ 	.word	0x000000ff
        /*00fc*/ 	.word	0x00000000
        /*0100*/ 	.short	0x0100
        /*0102*/ 	.byte	0x04
	.zero		1


	//   ....[1]....
        /*0104*/ 	.word	0x00000680
        /*0108*/ 	.word	0x000000ff
        /*010c*/ 	.word	0x00000050
        /*0110*/ 	.short	0x0100
        /*0112*/ 	.byte	0x04
	.zero		1


	//   ....[2]....
        /*0114*/ 	.word	0x00000690
        /*0118*/ 	.word	0x000000ff
        /*011c*/ 	.word	0x00000008
        /*0120*/ 	.short	0x0100
        /*0122*/ 	.byte	0x04
	.zero		1


	//   ....[3]....
        /*0124*/ 	.word	0x000006a0
        /*0128*/ 	.word	0x000000ff
        /*012c*/ 	.word	0x00000058
        /*0130*/ 	.short	0x0100
        /*0132*/ 	.byte	0x04
	.zero		1


	//   ....[4]....
        /*0134*/ 	.word	0x000006b0
        /*0138*/ 	.word	0x000000ff
        /*013c*/ 	.word	0x00000010
        /*0140*/ 	.short	0x0100
        /*0142*/ 	.byte	0x04
	.zero		1


	//   ....[5]....
        /*0144*/ 	.word	0x000006c0
        /*0148*/ 	.word	0x000000ff
        /*014c*/ 	.word	0x00000060
        /*0150*/ 	.short	0x0100
        /*0152*/ 	.byte	0x04
	.zero		1


	//   ....[6]....
        /*0154*/ 	.word	0x000006d0
        /*0158*/ 	.word	0x000000ff
        /*015c*/ 	.word	0x00000018
        /*0160*/ 	.short	0x0100
        /*0162*/ 	.byte	0x04
	.zero		1


	//   ....[7]....
        /*0164*/ 	.word	0x000006e0
        /*0168*/ 	.word	0x000000ff
        /*016c*/ 	.word	0x00000068
        /*0170*/ 	.short	0x0100
        /*0172*/ 	.byte	0x04
	.zero		1


	//   ....[8]....
        /*0174*/ 	.word	0x000006f0
        /*0178*/ 	.word	0x000000ff
        /*017c*/ 	.word	0x00000020
        /*0180*/ 	.short	0x0100
        /*0182*/ 	.byte	0x04
	.zero		1


	//   ....[9]....
        /*0184*/ 	.word	0x00000700
        /*0188*/ 	.word	0x000000ff
        /*018c*/ 	.word	0x00000070
        /*0190*/ 	.short	0x0100
        /*0192*/ 	.byte	0x04
	.zero		1


	//   ....[10]....
        /*0194*/ 	.word	0x00000710
        /*0198*/ 	.word	0x000000ff
        /*019c*/ 	.word	0x00000028
        /*01a0*/ 	.short	0x0100
        /*01a2*/ 	.byte	0x04
	.zero		1


	//   ....[11]....
        /*01a4*/ 	.word	0x00000720
        /*01a8*/ 	.word	0x000000ff
        /*01ac*/ 	.word	0x00000078
        /*01b0*/ 	.short	0x0100
        /*01b2*/ 	.byte	0x04
	.zero		1


	//   ....[12]....
        /*01b4*/ 	.word	0x00000730
        /*01b8*/ 	.word	0x000000ff
        /*01bc*/ 	.word	0x00000030
        /*01c0*/ 	.short	0x0100
        /*01c2*/ 	.byte	0x04
	.zero		1


	//   ....[13]....
        /*01c4*/ 	.word	0x00000740
        /*01c8*/ 	.word	0x000000ff
        /*01cc*/ 	.word	0x00000080
        /*01d0*/ 	.short	0x0100
        /*01d2*/ 	.byte	0x04
	.zero		1


	//   ....[14]....
        /*01d4*/ 	.word	0x00000750
        /*01d8*/ 	.word	0x000000ff
        /*01dc*/ 	.word	0x00000038
        /*01e0*/ 	.short	0x0100
        /*01e2*/ 	.byte	0x04
	.zero		1


	//   ....[15]....
        /*01e4*/ 	.word	0x00000760
        /*01e8*/ 	.word	0x000000ff
        /*01ec*/ 	.word	0x00000088
        /*01f0*/ 	.short	0x0100
        /*01f2*/ 	.byte	0x04
	.zero		1


	//   ....[16]....
        /*01f4*/ 	.word	0x00000770
        /*01f8*/ 	.word	0x000000ff
        /*01fc*/ 	.word	0x00000040
        /*0200*/ 	.short	0x0100
        /*0202*/ 	.byte	0x04
	.zero		1


	//   ....[17]....
        /*0204*/ 	.word	0x00000780
        /*0208*/ 	.word	0x000000ff
        /*020c*/ 	.word	0x00000090
        /*0210*/ 	.short	0x0100
        /*0212*/ 	.byte	0x04
	.zero		1


	//   ....[18]....
        /*0214*/ 	.word	0x00000790
        /*0218*/ 	.word	0x000000ff
        /*021c*/ 	.word	0x00000048
        /*0220*/ 	.short	0x0100
        /*0222*/ 	.byte	0x04
	.zero		1


	//   ....[19]....
        /*0224*/ 	.word	0x000007a0
        /*0228*/ 	.word	0x000000ff
        /*022c*/ 	.word	0x00000098
        /*0230*/ 	.short	0x0100
        /*0232*/ 	.byte	0x04
	.zero		1


	//   ....[20]....
        /*0234*/ 	.word	0x000008e0
        /*0238*/ 	.word	0x000000ff
        /*023c*/ 	.word	0x000000a0
        /*0240*/ 	.short	0x0100
        /*0242*/ 	.byte	0x04
	.zero		1


	//   ....[21]....
        /*0244*/ 	.word	0x000008f0
        /*0248*/ 	.word	0x000000ff
        /*024c*/ 	.word	0x000000b8
        /*0250*/ 	.short	0x0100
        /*0252*/ 	.byte	0x04
	.zero		1


	//   ....[22]....
        /*0254*/ 	.word	0x00000900
        /*0258*/ 	.word	0x000000ff
        /*025c*/ 	.word	0x000000a8
        /*0260*/ 	.short	0x0100
        /*0262*/ 	.byte	0x04
	.zero		1


	//   ....[23]....
        /*0264*/ 	.word	0x00000910
        /*0268*/ 	.word	0x000000ff
        /*026c*/ 	.word	0x000000c0
        /*0270*/ 	.short	0x0100
        /*0272*/ 	.byte	0x04
	.zero		1


	//   ....[24]....
        /*0274*/ 	.word	0x00000920
        /*0278*/ 	.word	0x000000ff
        /*027c*/ 	.word	0x000000b0
        /*0280*/ 	.short	0x0100
        /*0282*/ 	.byte	0x04
	.zero		1


	//   ....[25]....
        /*0284*/ 	.word	0x00000930
        /*0288*/ 	.word	0x000000ff
        /*028c*/ 	.word	0x000000c8
        /*0290*/ 	.short	0x0100
        /*0292*/ 	.byte	0x04
	.zero		1


	//   ....[26]....
        /*0294*/ 	.word	0x00000a20
        /*0298*/ 	.word	0x000000ff
        /*029c*/ 	.word	0x000000d0
        /*02a0*/ 	.short	0x0100
        /*02a2*/ 	.byte	0x04
	.zero		1


	//   ....[27]....
        /*02a4*/ 	.word	0x00000a30
        /*02a8*/ 	.word	0x000000ff
        /*02ac*/ 	.word	0x000000d8
        /*02b0*/ 	.short	0x0100
        /*02b2*/ 	.byte	0x04
	.zero		1


	//   ....[28]....
        /*02b4*/ 	.word	0x00000b70
        /*02b8*/ 	.word	0x000000ff
        /*02bc*/ 	.word	0x000000e0
        /*02c0*/ 	.short	0x0100
        /*02c2*/ 	.byte	0x06
	.zero		1


	//   ....[29]....
        /*02c4*/ 	.word	0x00000b80
        /*02c8*/ 	.word	0x000000ff
        /*02cc*/ 	.word	0x000000e8
        /*02d0*/ 	.short	0x0100
        /*02d2*/ 	.byte	0x06
	.zero		1


	//   ....[30]....
        /*02d4*/ 	.word	0x00000cc0
        /*02d8*/ 	.word	0x000000ff
        /*02dc*/ 	.word	0x000000f0
        /*02e0*/ 	.short	0x0100
        /*02e2*/ 	.byte	0x04
	.zero		1


	//   ....[31]....
        /*02e4*/ 	.word	0x00000cd0
        /*02e8*/ 	.word	0x000000ff
        /*02ec*/ 	.word	0x00000100
        /*02f0*/ 	.short	0x0100
        /*02f2*/ 	.byte	0x04
	.zero		1


	//   ....[32]....
        /*02f4*/ 	.word	0x00000ce0
        /*02f8*/ 	.word	0x000000ff
        /*02fc*/ 	.word	0x000000f8
        /*0300*/ 	.short	0x0100
        /*0302*/ 	.byte	0x04
	.zero		1


	//   ....[33]....
        /*0304*/ 	.word	0x00000cf0
        /*0308*/ 	.word	0x000000ff
        /*030c*/ 	.word	0x00000108
        /*0310*/ 	.short	0x0100
        /*0312*/ 	.byte	0x04
	.zero		1


	//   ....[34]....
        /*0314*/ 	.word	0x00000df0
        /*0318*/ 	.word	0x000000ff
        /*031c*/ 	.word	0x00000110
        /*0320*/ 	.short	0x0100
        /*0322*/ 	.byte	0x06
	.zero		1


	//   ....[35]....
        /*0324*/ 	.word	0x00001950
        /*0328*/ 	.word	0x000000ff
        /*032c*/ 	.word	0x00000050
        /*0330*/ 	.short	0x010a
        /*0332*/ 	.byte	0x04
	.zero		1


	//   ....[36]....
        /*0334*/ 	.word	0x00001ca0
        /*0338*/ 	.word	0x000000ff
        /*033c*/ 	.word	0x00000050
        /*0340*/ 	.short	0x010a
        /*0342*/ 	.byte	0x09
	.zero		1


	//   ....[37]....
        /*0344*/ 	.word	0x00001e50
        /*0348*/ 	.word	0x000000ff
        /*034c*/ 	.word	0x00000050
        /*0350*/ 	.short	0x010a
        /*0352*/ 	.byte	0x08
	.zero		1


	//   ....[38]....
        /*0354*/ 	.word	0x00002080
        /*0358*/ 	.word	0x000000ff
        /*035c*/ 	.word	0x000000d8
        /*0360*/ 	.short	0x0101
        /*0362*/ 	.byte	0x1e
	.zero		1


	//   ....[39]....
        /*0364*/ 	.word	0x000020b0
        /*0368*/ 	.word	0x000000ff
        /*036c*/ 	.word	0x00000050
        /*0370*/ 	.short	0x010a
        /*0372*/ 	.byte	0x04
	.zero		1


	//   ....[40]....
        /*0374*/ 	.word	0x00002390
        /*0378*/ 	.word	0x000000ff
        /*037c*/ 	.word	0x00000050
        /*0380*/ 	.short	0x010a
        /*0382*/ 	.byte	0x09
	.zero		1


	//   ....[41]....
        /*0384*/ 	.word	0x00002540
        /*0388*/ 	.word	0x000000ff
        /*038c*/ 	.word	0x00000050
        /*0390*/ 	.short	0x010a
        /*0392*/ 	.byte	0x08
	.zero		1


	//   ....[42]....
        /*0394*/ 	.word	0x00002780
        /*0398*/ 	.word	0x000000ff
        /*039c*/ 	.word	0x000000e0
        /*03a0*/ 	.short	0x010a
        /*03a2*/ 	.byte	0x1e
	.zero		1


	//   ....[43]....
        /*03a4*/ 	.word	0x00002840
        /*03a8*/ 	.word	0x000000ff
        /*03ac*/ 	.word	0x00000000
        /*03b0*/ 	.short	0x0101
        /*03b2*/ 	.byte	0x04
	.zero		1


	//   ....[44]....
        /*03b4*/ 	.word	0x00002e40
        /*03b8*/ 	.word	0x000000ff
        /*03bc*/ 	.word	0x00000000
        /*03c0*/ 	.short	0x010a
        /*03c2*/ 	.byte	0x04
	.zero		1


	//   ....[45]....
        /*03c4*/ 	.word	0x00002ee0
        /*03c8*/ 	.word	0x000000ff
        /*03cc*/ 	.word	0x00000000
        /*03d0*/ 	.short	0x010a
        /*03d2*/ 	.byte	0x05
	.zero		1


	//   ....[46]....
        /*03d4*/ 	.word	0x00002f80
        /*03d8*/ 	.word	0x000000ff
        /*03dc*/ 	.word	0x00000000
        /*03e0*/ 	.short	0x010a
        /*03e2*/ 	.byte	0x05
	.zero		1


	//   ....[47]....
        /*03e4*/ 	.word	0x00003020
        /*03e8*/ 	.word	0x000000ff
        /*03ec*/ 	.word	0x00000000
        /*03f0*/ 	.short	0x010a
        /*03f2*/ 	.byte	0x05
	.zero		1


	//   ....[48]....
        /*03f4*/ 	.word	0x000030c0
        /*03f8*/ 	.word	0x000000ff
        /*03fc*/ 	.word	0x00000000
        /*0400*/ 	.short	0x010a
        /*0402*/ 	.byte	0x05
	.zero		1


	//   ....[49]....
        /*0404*/ 	.word	0x00003160
        /*0408*/ 	.word	0x000000ff
        /*040c*/ 	.word	0x00000000
        /*0410*/ 	.short	0x010a
        /*0412*/ 	.byte	0x05
	.zero		1


	//   ....[50]....
        /*0414*/ 	.word	0x00003200
        /*0418*/ 	.word	0x000000ff
        /*041c*/ 	.word	0x00000000
        /*0420*/ 	.short	0x010a
        /*0422*/ 	.byte	0x05
	.zero		1


	//   ....[51]....
        /*0424*/ 	.word	0x000032a0
        /*0428*/ 	.word	0x000000ff
        /*042c*/ 	.word	0x00000000
        /*0430*/ 	.short	0x010a
        /*0432*/ 	.byte	0x05
	.zero		1


	//   ....[52]....
        /*0434*/ 	.word	0x00003340
        /*0438*/ 	.word	0x000000ff
        /*043c*/ 	.word	0x00000000
        /*0440*/ 	.short	0x010a
        /*0442*/ 	.byte	0x05
	.zero		1


	//   ....[53]....
        /*0444*/ 	.word	0x000033f0
        /*0448*/ 	.word	0x00000000
        /*044c*/ 	.word	0x00000000
        /*0450*/ 	.short	0x010a
        /*0452*/ 	.byte	0xff
	.zero		1


	//   ....[54]....
        /*0454*/ 	.word	0x00003540
        /*0458*/ 	.word	0x000000ff
        /*045c*/ 	.word	0x000000e8
        /*0460*/ 	.short	0x010a
        /*0462*/ 	.byte	0x04
	.zero		1


	//   ....[55]....
        /*0464*/ 	.word	0x000035e0
        /*0468*/ 	.word	0x000000ff
        /*046c*/ 	.word	0x000000e0
        /*0470*/ 	.short	0x010a
        /*0472*/ 	.byte	0x04
	.zero		1


	//   ....[56]....
        /*0474*/ 	.word	0x00003680
        /*0478*/ 	.word	0x000000ff
        /*047c*/ 	.word	0x00000000
        /*0480*/ 	.short	0x0101
        /*0482*/ 	.byte	0x05
	.zero		1


	//   ....[57]....
        /*0484*/ 	.word	0x000036c0
        /*0488*/ 	.word	0x000000ff
        /*048c*/ 	.word	0x000000e8
        /*0490*/ 	.short	0x0106
        /*0492*/ 	.byte	0x04
	.zero		1


	//   ....[58]....
        /*0494*/ 	.word	0x00003700
        /*0498*/ 	.word	0x00000000
        /*049c*/ 	.word	0x000000e8
        /*04a0*/ 	.short	0x010a
        /*04a2*/ 	.byte	0xff
	.zero		1


	//   ....[59]....
        /*04a4*/ 	.word	0x00003950
        /*04a8*/ 	.word	0x000000ff
        /*04ac*/ 	.word	0x00000008
        /*04b0*/ 	.short	0x010a
        /*04b2*/ 	.byte	0x05
	.zero		1


	//   ....[60]....
        /*04b4*/ 	.word	0x00003970
        /*04b8*/ 	.word	0x000000ff
        /*04bc*/ 	.word	0x00000008
        /*04c0*/ 	.short	0x010a
        /*04c2*/ 	.byte	0x05
	.zero		1


	//   ....[61]....
        /*04c4*/ 	.word	0x00003b00
        /*04c8*/ 	.word	0x000000ff
        /*04cc*/ 	.word	0x00000008
        /*04d0*/ 	.short	0x010a
        /*04d2*/ 	.byte	0x05
	.zero		1


	//   ....[62]....
        /*04d4*/ 	.word	0x00003b20
        /*04d8*/ 	.word	0x000000ff
        /*04dc*/ 	.word	0x00000008
        /*04e0*/ 	.short	0x010a
        /*04e2*/ 	.byte	0x05
	.zero		1


	//   ....[63]....
        /*04e4*/ 	.word	0x00003be0
        /*04e8*/ 	.word	0x000000ff
        /*04ec*/ 	.word	0x00000000
        /*04f0*/ 	.short	0x0101
        /*04f2*/ 	.byte	0x04
	.zero		1


	//   ....[64]....
        /*04f4*/ 	.word	0x00003f80
        /*04f8*/ 	.word	0x000000ff
        /*04fc*/ 	.word	0x000000e0
        /*0500*/ 	.short	0x010a
        /*0502*/ 	.byte	0x14
	.zero		1


	//   ....[65]....
        /*0504*/ 	.word	0x00004020
        /*0508*/ 	.word	0x000000ff
        /*050c*/ 	.word	0x00000000
        /*0510*/ 	.short	0x0101
        /*0512*/ 	.byte	0x22
	.zero		1


	//   ....[66]....
        /*0514*/ 	.word	0x00004060
        /*0518*/ 	.word	0x000000ff
        /*051c*/ 	.word	0x00000100
        /*0520*/ 	.short	0x010a
        /*0522*/ 	.byte	0x19
	.zero		1


	//   ....[67]....
        /*0524*/ 	.word	0x00004100
        /*0528*/ 	.word	0x000000ff
        /*052c*/ 	.word	0x00000000
        /*0530*/ 	.short	0x010a
        /*0532*/ 	.byte	0x04
	.zero		1


	//   ....[68]....
        /*0534*/ 	.word	0x00004150
        /*0538*/ 	.word	0x000000ff
        /*053c*/ 	.word	0x00000000
        /*0540*/ 	.short	0x010a
        /*0542*/ 	.byte	0x12
	.zero		1


	//   ....[69]....
        /*0544*/ 	.word	0x000042a0
        /*0548*/ 	.word	0x000000ff
        /*054c*/ 	.word	0x00000000
        /*0550*/ 	.short	0x010a
        /*0552*/ 	.byte	0x05
	.zero		1


	//   ....[70]....
        /*0554*/ 	.word	0x000045d0
        /*0558*/ 	.word	0x000000ff
        /*055c*/ 	.word	0x00000000
        /*0560*/ 	.short	0x010a
        /*0562*/ 	.byte	0x04
	.zero		1


	//   ....[71]....
        /*0564*/ 	.word	0x00004670
        /*0568*/ 	.word	0x00000000
        /*056c*/ 	.word	0x00000000
        /*0570*/ 	.short	0x010a
        /*0572*/ 	.byte	0xff
	.zero		1


	//   ....[72]....
        /*0574*/ 	.word	0x000046b0
        /*0578*/ 	.word	0x00000000
        /*057c*/ 	.word	0x00000000
        /*0580*/ 	.short	0x010a
        /*0582*/ 	.byte	0xff
	.zero		1


	//   ....[73]....
        /*0584*/ 	.word	0x00004720
        /*0588*/ 	.word	0x000000ff
        /*058c*/ 	.word	0x00000000
        /*0590*/ 	.short	0x0101
        /*0592*/ 	.byte	0x04
	.zero		1


	//   ....[74]....
        /*0594*/ 	.word	0x00004760
        /*0598*/ 	.word	0x000000ff
        /*059c*/ 	.word	0x00000110
        /*05a0*/ 	.short	0x010a
        /*05a2*/ 	.byte	0x14
	.zero		1


	//   ....[75]....
        /*05a4*/ 	.word	0x000047d0
        /*05a8*/ 	.word	0x000000ff
        /*05ac*/ 	.word	0x00000000
        /*05b0*/ 	.short	0x0101
        /*05b2*/ 	.byte	0x04
	.zero		1


	//   ....[76]....
        /*05b4*/ 	.word	0x00004cc0
        /*05b8*/ 	.word	0x000000ff
        /*05bc*/ 	.word	0x000000e0
        /*05c0*/ 	.short	0x010a
        /*05c2*/ 	.byte	0x18
	.zero		1


	//   ....[77]....
        /*05c4*/ 	.word	0x00004d60
        /*05c8*/ 	.word	0x000000ff
        /*05cc*/ 	.word	0x00000000
        /*05d0*/ 	.short	0x0101
        /*05d2*/ 	.byte	0x1f
	.zero		1


	//   ....[78]....
        /*05d4*/ 	.word	0x000052a0
        /*05d8*/ 	.word	0x000000ff
        /*05dc*/ 	.word	0x000000d8
        /*05e0*/ 	.short	0x010a
        /*05e2*/ 	.byte	0x18
	.zero		1


	//   ....[79]....
        /*05e4*/ 	.word	0x00005490
        /*05e8*/ 	.word	0x000000ff
        /*05ec*/ 	.word	0x000000b8
        /*05f0*/ 	.short	0x010a
        /*05f2*/ 	.byte	0x07
	.zero		1


	//   ....[80]....
        /*05f4*/ 	.word	0x000057f0
        /*05f8*/ 	.word	0x000000ff
        /*05fc*/ 	.word	0x000000a0
        /*0600*/ 	.short	0x010b
        /*0602*/ 	.byte	0x07
	.zero		1


	//   ....[81]....
        /*0604*/ 	.word	0x00005800
        /*0608*/ 	.word	0x000000ff
        /*060c*/ 	.word	0x00000000
        /*0610*/ 	.short	0x0101
        /*0612*/ 	.byte	0x06
	.zero		1


	//   ....[82]....
        /*0614*/ 	.word	0x00005810
        /*0618*/ 	.word	0x000000ff
        /*061c*/ 	.word	0x000000b8
        /*0620*/ 	.short	0x010a
        /*0622*/ 	.byte	0x04
	.zero		1


	//   ....[83]....
        /*0624*/ 	.word	0x00005a40
        /*0628*/ 	.word	0x000000ff
        /*062c*/ 	.word	0x000000a0
        /*0630*/ 	.short	0x010b
        /*0632*/ 	.byte	0x04
	.zero		1


	//   ....[84]....
        /*0634*/ 	.word	0x00005a50
        /*0638*/ 	.word	0x000000ff
        /*063c*/ 	.word	0x00000000
        /*0640*/ 	.short	0x0101
        /*0642*/ 	.byte	0x05
	.zero		1


	//   ....[85]....
        /*0644*/ 	.word	0x00005aa0
        /*0648*/ 	.word	0x000000ff
        /*064c*/ 	.word	0x00000000
        /*0650*/ 	.short	0x010a
        /*0652*/ 	.byte	0x04
	.zero		1


	//   ....[86]....
        /*0654*/ 	.word	0x00005b30
        /*0658*/ 	.word	0x000000ff
        /*065c*/ 	.word	0x00000000
        /*0660*/ 	.short	0x010a
        /*0662*/ 	.byte	0x05
	.zero		1


	//   ....[87]....
        /*0664*/ 	.word	0x00005bd0
        /*0668*/ 	.word	0x00000000
        /*066c*/ 	.word	0x00000000
        /*0670*/ 	.short	0x010a
        /*0672*/ 	.byte	0xff
	.zero		1


	//   ....[88]....
        /*0674*/ 	.word	0x00005f30
        /*0678*/ 	.word	0x000000ff
        /*067c*/ 	.word	0x000000e0
        /*0680*/ 	.short	0x010a
        /*0682*/ 	.byte	0x32
	.zero		1


	//   ....[89]....
        /*0684*/ 	.word	0x00006000
        /*0688*/ 	.word	0x000000ff
        /*068c*/ 	.word	0x00000000
        /*0690*/ 	.short	0x0101
        /*0692*/ 	.byte	0x04
	.zero		1


	//   ....[90]....
        /*0694*/ 	.word	0x00006cb0
        /*0698*/ 	.word	0x00000000
        /*069c*/ 	.word	0x000000a0
        /*06a0*/ 	.short	0x010a
        /*06a2*/ 	.byte	0xff
	.zero		1


	//   ....[91]....
        /*06a4*/ 	.word	0x00006db0
        /*06a8*/ 	.word	0x0000006c
        /*06ac*/ 	.word	0x000000f0
        /*06b0*/ 	.short	0x010a
        /*06b2*/ 	.byte	0xff
	.zero		1


	//   ....[92]....
        /*06b4*/ 	.word	0x00006fd0
        /*06b8*/ 	.word	0x00000000
        /*06bc*/ 	.word	0x000000a0
        /*06c0*/ 	.short	0x010a
        /*06c2*/ 	.byte	0xff
	.zero		1


	//   ....[93]....
        /*06c4*/ 	.word	0x00007100
        /*06c8*/ 	.word	0x0000006c
        /*06cc*/ 	.word	0x000000f0
        /*06d0*/ 	.short	0x010a
        /*06d2*/ 	.byte	0xff
	.zero		1


	//   ....[94]....
        /*06d4*/ 	.word	0x00007c50
        /*06d8*/ 	.word	0x00000000
        /*06dc*/ 	.word	0x00000000
        /*06e0*/ 	.short	0x0101
        /*06e2*/ 	.byte	0xff
	.zero		1


	//   ....[95]....
        /*06e4*/ 	.word	0x00007c60
        /*06e8*/ 	.word	0x00000003
        /*06ec*/ 	.word	0x000000a0
        /*06f0*/ 	.short	0x010a
        /*06f2*/ 	.byte	0xff
	.zero		1


	//   ....[96]....
        /*06f4*/ 	.word	0x00007d30
        /*06f8*/ 	.word	0x00000003
        /*06fc*/ 	.word	0x000000a0
        /*0700*/ 	.short	0x010a
        /*0702*/ 	.byte	0xff
	.zero		1


	//   ....[97]....
        /*0704*/ 	.word	0x00008000
        /*0708*/ 	.word	0x0000006c
        /*070c*/ 	.word	0x00000000
        /*0710*/ 	.short	0x0101
        /*0712*/ 	.byte	0xff
	.zero		1


	//   ....[98]....
        /*0714*/ 	.word	0x000089f0
        /*0718*/ 	.word	0x00000002
        /*071c*/ 	.word	0x00000000
        /*0720*/ 	.short	0x0101
        /*0722*/ 	.byte	0xff
	.zero		1


	//   ....[99]....
        /*0724*/ 	.word	0x00008c80
        /*0728*/ 	.word	0x000000ff
        /*072c*/ 	.word	0x00000000
        /*0730*/ 	.short	0x0101
        /*0732*/ 	.byte	0x04
	.zero		1


	//   ....[100]....
        /*0734*/ 	.word	0x00008cb0
        /*0738*/ 	.word	0x00000000
        /*073c*/ 	.word	0x00000050
        /*0740*/ 	.short	0x010a
        /*0742*/ 	.byte	0xff
	.zero		1


	//   ....[101]....
        /*0744*/ 	.word	0x00008d10
        /*0748*/ 	.word	0x00000000
        /*074c*/ 	.word	0x00000050
        /*0750*/ 	.short	0x010a
        /*0752*/ 	.byte	0xff
	.zero		1


	//   ....[102]....
        /*0754*/ 	.word	0x00008d70
        /*0758*/ 	.word	0x00000000
        /*075c*/ 	.word	0x000000e0
        /*0760*/ 	.short	0x010a
        /*0762*/ 	.byte	0xff
	.zero		1


	//   ....[103]....
        /*0764*/ 	.word	0x00008dd0
        /*0768*/ 	.word	0x00000000
        /*076c*/ 	.word	0x00000000
        /*0770*/ 	.short	0x010a
        /*0772*/ 	.byte	0xff
	.zero		1


	//   ....[104]....
        /*0774*/ 	.word	0x00008e30
        /*0778*/ 	.word	0x00000000
        /*077c*/ 	.word	0x00000000
        /*0780*/ 	.short	0x010a
        /*0782*/ 	.byte	0xff
	.zero		1


	//   ....[105]....
        /*0784*/ 	.word	0x00008e90
        /*0788*/ 	.word	0x00000000
        /*078c*/ 	.word	0x00000000
        /*0790*/ 	.short	0x010a
        /*0792*/ 	.byte	0xff
	.zero		1


	//   ....[106]....
        /*0794*/ 	.word	0x00008ef0
        /*0798*/ 	.word	0x00000000
        /*079c*/ 	.word	0x00000000
        /*07a0*/ 	.short	0x010a
        /*07a2*/ 	.byte	0xff
	.zero		1


	//   ....[107]....
        /*07a4*/ 	.word	0x00008f50
        /*07a8*/ 	.word	0x00000000
        /*07ac*/ 	.word	0x00000000
        /*07b0*/ 	.short	0x010a
        /*07b2*/ 	.byte	0xff
	.zero		1


	//   ....[108]....
        /*07b4*/ 	.word	0x00008fb0
        /*07b8*/ 	.word	0x00000000
        /*07bc*/ 	.word	0x00000000
        /*07c0*/ 	.short	0x010a
        /*07c2*/ 	.byte	0xff
	.zero		1


	//   ....[109]....
        /*07c4*/ 	.word	0x00009010
        /*07c8*/ 	.word	0x00000000
        /*07cc*/ 	.word	0x00000000
        /*07d0*/ 	.short	0x010a
        /*07d2*/ 	.byte	0xff
	.zero		1


	//   ....[110]....
        /*07d4*/ 	.word	0x00009070
        /*07d8*/ 	.word	0x00000000
        /*07dc*/ 	.word	0x00000000
        /*07e0*/ 	.short	0x010a
        /*07e2*/ 	.byte	0xff
	.zero		1


	//   ....[111]....
        /*07e4*/ 	.word	0x000090d0
        /*07e8*/ 	.word	0x00000000
        /*07ec*/ 	.word	0x00000000
        /*07f0*/ 	.short	0x010a
        /*07f2*/ 	.byte	0xff
	.zero		1


	//   ....[112]....
        /*07f4*/ 	.word	0x00009130
        /*07f8*/ 	.word	0x00000004
        /*07fc*/ 	.word	0x000000e8
        /*0800*/ 	.short	0x010a
        /*0802*/ 	.byte	0xff
	.zero		1


	//   ....[113]....
        /*0804*/ 	.word	0x00009190
        /*0808*/ 	.word	0x00000004
        /*080c*/ 	.word	0x000000e0
        /*0810*/ 	.short	0x010a
        /*0812*/ 	.byte	0xff
	.zero		1


	//   ....[114]....
        /*0814*/ 	.word	0x000091f0
        /*0818*/ 	.word	0x00000005
        /*081c*/ 	.word	0x00000008
        /*0820*/ 	.short	0x010a
        /*0822*/ 	.byte	0xff
	.zero		1


	//   ....[115]....
        /*0824*/ 	.word	0x000092e0
        /*0828*/ 	.word	0x00000003
        /*082c*/ 	.word	0x00000008
        /*0830*/ 	.short	0x010a
        /*0832*/ 	.byte	0xff
	.zero		1


	//   ....[116]....
        /*0834*/ 	.word	0x00009340
        /*0838*/ 	.word	0x00000004
        /*083c*/ 	.word	0x000000e0
        /*0840*/ 	.short	0x010a
        /*0842*/ 	.byte	0xff
	.zero		1


	//   ....[117]....
        /*0844*/ 	.word	0x000093a0
        /*0848*/ 	.word	0x00000004
        /*084c*/ 	.word	0x00000100
        /*0850*/ 	.short	0x010a
        /*0852*/ 	.byte	0xff
	.zero		1


	//   ....[118]....
        /*0854*/ 	.word	0x00009400
        /*0858*/ 	.word	0x00000004
        /*085c*/ 	.word	0x00000000
        /*0860*/ 	.short	0x010a
        /*0862*/ 	.byte	0xff
	.zero		1


	//   ....[119]....
        /*0864*/ 	.word	0x00009460
        /*0868*/ 	.word	0x00000000
        /*086c*/ 	.word	0x00000000
        /*0870*/ 	.short	0x010a
        /*0872*/ 	.byte	0xff
	.zero		1


	//   ....[120]....
        /*0874*/ 	.word	0x000094c0
        /*0878*/ 	.word	0x00000000
        /*087c*/ 	.word	0x00000110
        /*0880*/ 	.short	0x010a
        /*0882*/ 	.byte	0xff
	.zero		1


	//   ....[121]....
        /*0884*/ 	.word	0x00009520
        /*0888*/ 	.word	0x00000000
        /*088c*/ 	.word	0x000000e0
        /*0890*/ 	.short	0x010a
        /*0892*/ 	.byte	0xff
	.zero		1


	//   ....[122]....
        /*0894*/ 	.word	0x00009580
        /*0898*/ 	.word	0x00000000
        /*089c*/ 	.word	0x000000d8
        /*08a0*/ 	.short	0x010a
        /*08a2*/ 	.byte	0xff
	.zero		1


	//   ....[123]....
        /*08a4*/ 	.word	0x000095e0
        /*08a8*/ 	.word	0x00000002
        /*08ac*/ 	.word	0x000000b8
        /*08b0*/ 	.short	0x010a
        /*08b2*/ 	.byte	0xff
	.zero		1


	//   ....[124]....
        /*08b4*/ 	.word	0x00009640
        /*08b8*/ 	.word	0x00000000
        /*08bc*/ 	.word	0x000000b8
        /*08c0*/ 	.short	0x010a
        /*08c2*/ 	.byte	0xff
	.zero		1


	//   ....[125]....
        /*08c4*/ 	.word	0x000096a0
        /*08c8*/ 	.word	0x00000000
        /*08cc*/ 	.word	0x00000000
        /*08d0*/ 	.short	0x010a
        /*08d2*/ 	.byte	0xff
	.zero		1


	//   ....[126]....
        /*08d4*/ 	.word	0x00009700
        /*08d8*/ 	.word	0x00000000
        /*08dc*/ 	.word	0x00000000
        /*08e0*/ 	.short	0x010a
        /*08e2*/ 	.byte	0xff
	.zero		1


	//   ....[127]....
        /*08e4*/ 	.word	0x00009760
        /*08e8*/ 	.word	0x00000000
        /*08ec*/ 	.word	0x000000e0
        /*08f0*/ 	.short	0x010a
        /*08f2*/ 	.byte	0xff
	.zero		1


	//   ....[128]....
        /*08f4*/ 	.word	0x000097b0
        /*08f8*/ 	.word	0x00000000
        /*08fc*/ 	.word	0x000000a0
        /*0900*/ 	.short	0x010a
        /*0902*/ 	.byte	0xff
	.zero		1


	//   ....[129]....
        /*0904*/ 	.word	0x00009800
        /*0908*/ 	.word	0x0000006c
        /*090c*/ 	.word	0x000000f0
        /*0910*/ 	.short	0x010a
        /*0912*/ 	.byte	0xff
	.zero		1


	//   ....[130]....
        /*0914*/ 	.word	0x00009850
        /*0918*/ 	.word	0x00000003
        /*091c*/ 	.word	0x000000a0
        /*0920*/ 	.short	0x010a
        /*0922*/ 	.byte	0xff
	.zero		1


	//----- nvinfo : EIATTR_NUM_MBARRIERS
	.align		4
.L_47:
        /*0924*/ 	.byte	0x03, 0x38
        /*0926*/ 	.short	0x0023


	//----- nvinfo : EIATTR_EXIT_INSTR_OFFSETS
	.align		4
        /*0928*/ 	.byte	0x04, 0x1c
        /*092a*/ 	.short	(.L_49 - .L_48)


	//   ....[0]....
.L_48:
        /*092c*/ 	.word	0x00003420


	//   ....[1]....
        /*0930*/ 	.word	0x000036d0


	//   ....[2]....
        /*0934*/ 	.word	0x00003730


	//   ....[3]....
        /*0938*/ 	.word	0x000049f0


	//   ....[4]....
        /*093c*/ 	.word	0x00005c00


	//   ....[5]....
        /*0940*/ 	.word	0x00005c40


	//   ....[6]....
        /*0944*/ 	.word	0x00008b60


	//   ....[7]....
        /*0948*/ 	.word	0x00008be0


	//   ....[8]....
        /*094c*/ 	.word	0x00008c10


	//   ....[9]....
        /*0950*/ 	.word	0x00008c90


	//----- nvinfo : EIATTR_MAX_THREADS
	.align		4
.L_49:
        /*0954*/ 	.byte	0x04, 0x05
        /*0956*/ 	.short	(.L_51 - .L_50)
.L_50:
        /*0958*/ 	.word	0x00000100
        /*095c*/ 	.word	0x00000001
        /*0960*/ 	.word	0x00000001


	//----- nvinfo : EIATTR_CRS_STACK_SIZE
	.align		4
.L_51:
        /*0964*/ 	.byte	0x04, 0x1e
        /*0966*/ 	.short	(.L_53 - .L_52)
.L_52:
        /*0968*/ 	.word	0x00000000


	//----- nvinfo : EIATTR_CBANK_PARAM_SIZE
	.align		4
.L_53:
        /*096c*/ 	.byte	0x03, 0x19
        /*096e*/ 	.short	0x0900


	//----- nvinfo : EIATTR_PARAM_CBANK
	.align		4
        /*0970*/ 	.byte	0x04, 0x0a
        /*0972*/ 	.short	(.L_55 - .L_54)
	.align		4
.L_54:
        /*0974*/ 	.word	index@(.nv.constant0._ZN7cutlass13device_kernelINS_4conv6kernel13ConvUniversalINS1_16ConvProblemShapeILNS1_8OperatorE0ELi3EEENS1_10collective14CollectiveConvINS1_47MainloopSm100TmaUmmaWarpSpecializedImplicitGemmILS5_0ELi10ELi3ELi1ELi2EN4cute5tupleIJNSA_1CILi2EEENSC_ILi1EEESE_EEEEENSB_IJNSC_ILi256EEENSC_ILi64EEENSB_IJSI_EEEEEENS_6half_tESL_NSA_8TiledMMAINSA_8MMA_AtomIJNSA_26SM100_MMA_F16BF16_2x1SM_SSISL_SL_fLi256ELi64ELNSA_4UMMA5MajorE0ELSQ_0ELNSP_7ScaleInE0ELSR_0EEEEEENSA_6LayoutINSB_IJSE_SE_SE_EEENSB_IJNSC_ILi0EEESW_SW_EEEEENSB_IJNSA_10UnderscoreESZ_SZ_EEEEENS7_6detail27Sm100ImplicitGemmTileTraitsINSA_25SM100_TMA_2SM_LOAD_IM2COLENSA_14ComposedLayoutINSA_7SwizzleILi3ELi4ELi3EEENSA_18smem_ptr_flag_bitsILi16EEENSU_INSB_IJNSC_ILi8EEESI_EEENSB_IJSI_SE_EEEEEEEvEENS13_INSA_18SM100_TMA_2SM_LOADES1E_vEEEENS_8epilogue10collective18CollectiveEpilogueINS1J_23Sm100TmaWarpSpecializedILi3ELi2ELi32ELb1ELb0EEEJNSB_IJNSC_ILi128EEESI_SJ_EEENSB_IJNSU_IS1O_SE_EENSU_INSC_ILi32EEESE_EEEEESL_NSB_IJNSB_IJllllEEESE_SW_EEESL_S1V_NS1J_6fusion15FusionCallbacksIS1N_NS1W_17LinearCombinationISL_fSL_fLNS_15FloatRoundStyleE2EEES1P_S1T_JEEENSA_5SM1004TMEM4LOAD26SM100_TMEM_LOAD_32dp32b32xENSA_20SM90_TMA_LOAD_IM2COLENS15_INS16_ILi2ELi4ELi3EEES19_NSU_INSB_IJS1A_S1R_EEENSB_IJS1R_SE_EEEEEEENSA_39AutoVectorizingCopyWithAssumedAlignmentILi128EEENSA_21SM90_TMA_STORE_IM2COLES2B_S2D_S2D_EEEvvEEEEvNT_6ParamsE)
        /*0978*/ 	.short	0x0380
        /*097a*/ 	.short	0x0900


	//----- nvinfo : EIATTR_SW_WAR
	.align		4
.L_55:
        /*097c*/ 	.byte	0x04, 0x36
        /*097e*/ 	.short	(.L_57 - .L_56)
.L_56:
        /*0980*/ 	.word	0x00000008
.L_57:


//--------------------- .nv.callgraph             --------------------------
	.section	.nv.callgraph,"",@"SHT_CUDA_CALLGRAPH"
	.align	4
	.sectionentsize	8
	.align		4
        /*0000*/ 	.word	0x00000000
	.align		4
        /*0004*/ 	.word	0xffffffff
	.align		4
        /*0008*/ 	.word	index@(_ZN7cutlass13device_kernelINS_4conv6kernel13ConvUniversalINS1_16ConvProblemShapeILNS1_8OperatorE0ELi3EEENS1_10collective14CollectiveConvINS1_47MainloopSm100TmaUmmaWarpSpecializedImplicitGemmILS5_0ELi10ELi3ELi1ELi2EN4cute5tupleIJNSA_1CILi2EEENSC_ILi1EEESE_EEEEENSB_IJNSC_ILi256EEENSC_ILi64EEENSB_IJSI_EEEEEENS_6half_tESL_NSA_8TiledMMAINSA_8MMA_AtomIJNSA_26SM100_MMA_F16BF16_2x1SM_SSISL_SL_fLi256ELi64ELNSA_4UMMA5MajorE0ELSQ_0ELNSP_7ScaleInE0ELSR_0EEEEEENSA_6LayoutINSB_IJSE_SE_SE_EEENSB_IJNSC_ILi0EEESW_SW_EEEEENSB_IJNSA_10UnderscoreESZ_SZ_EEEEENS7_6detail27Sm100ImplicitGemmTileTraitsINSA_25SM100_TMA_2SM_LOAD_IM2COLENSA_14ComposedLayoutINSA_7SwizzleILi3ELi4ELi3EEENSA_18smem_ptr_flag_bitsILi16EEENSU_INSB_IJNSC_ILi8EEESI_EEENSB_IJSI_SE_EEEEEEEvEENS13_INSA_18SM100_TMA_2SM_LOADES1E_vEEEENS_8epilogue10collective18CollectiveEpilogueINS1J_23Sm100TmaWarpSpecializedILi3ELi2ELi32ELb1ELb0EEEJNSB_IJNSC_ILi128EEESI_SJ_EEENSB_IJNSU_IS1O_SE_EENSU_INSC_ILi32EEESE_EEEEESL_NSB_IJNSB_IJllllEEESE_SW_EEESL_S1V_NS1J_6fusion15FusionCallbacksIS1N_NS1W_17LinearCombinationISL_fSL_fLNS_15FloatRoundStyleE2EEES1P_S1T_JEEENSA_5SM1004TMEM4LOAD26SM100_TMEM_LOAD_32dp32b32xENSA_20SM90_TMA_LOAD_IM2COLENS15_INS16_ILi2ELi4ELi3EEES19_NSU_INSB_IJS1A_S1R_EEENSB_IJS1R_SE_EEEEEEENSA_39AutoVectorizingCopyWithAssumedAlignmentILi128EEENSA_21SM90_TMA_STORE_IM2COLES2B_S2D_S2D_EEEvvEEEEvNT_6ParamsE)
	.align		4
        /*000c*/ 	.word	index@(__assertfail)
	.align		4
        /*0010*/ 	.word	0x00000000
	.align		4
        /*0014*/ 	.word	0xfffffffe
	.align		4
        /*0018*/ 	.word	0x00000000
	.align		4
        /*001c*/ 	.word	0xfffffffd
	.align		4
        /*0020*/ 	.word	0x00000000
	.align		4
        /*0024*/ 	.word	0xfffffffc


//--------------------- .nv.constant4             --------------------------
	.section	.nv.constant4,"a",@progbits
	.align	8
	.align		8
.nv.constant4:
        /*0000*/ 	.dword	__assertfail
	.align		8
        /*0008*/ 	.dword	__unnamed_1
	.align		8
        /*0010*/ 	.dword	__unnamed_2
	.align		8
        /*0018*/ 	.dword	_ZN39_INTERNAL_bd69d46f_4_k_cu_56b85802_29514cuda3std3__45__cpo5beginE
	.align		8
        /*0020*/ 	.dword	_ZN39_INTERNAL_bd69d46f_4_k_cu_56b85802_29514cuda3std3__45__cpo3endE
	.align		8
        /*0028*/ 	.dword	_ZN39_INTERNAL_bd69d46f_4_k_cu_56b85802_29514cuda3std3__45__cpo6cbeginE
	.align		8
        /*0030*/ 	.dword	_ZN39_INTERNAL_bd69d46f_4_k_cu_56b85802_29514cuda3std3__45__cpo4cendE
	.align		8
        /*0038*/ 	.dword	_ZN39_INTERNAL_bd69d46f_4_k_cu_56b85802_29514cuda3std3__441_GLOBAL__N__bd69d46f_4_k_cu_56b85802_29516ignoreE
	.align		8
        /*0040*/ 	.dword	_ZN39_INTERNAL_bd69d46f_4_k_cu_56b85802_29514cuda3std3__419piecewise_constructE
	.align		8
        /*0048*/ 	.dword	_ZN39_INTERNAL_bd69d46f_4_k_cu_56b85802_29514cuda3std3__48in_placeE
	.align		8
        /*0050*/ 	.dword	_ZN39_INTERNAL_bd69d46f_4_k_cu_56b85802_29514cuda3std6ranges3__45__cpo4swapE
	.align		8
        /*0058*/ 	.dword	_ZN39_INTERNAL_bd69d46f_4_k_cu_56b85802_29514cuda3std6ranges3__45__cpo9iter_moveE
	.align		8
        /*0060*/ 	.dword	_ZN39_INTERNAL_bd69d46f_4_k_cu_56b85802_29514cute7productE
	.align		8
        /*0068*/ 	.dword	_ZN39_INTERNAL_bd69d46f_4_k_cu_56b85802_29514cute1_E
	.align		8
        /*0070*/ 	.dword	$str$27
	.align		8
        /*0078*/ 	.dword	$str$28
	.align		8
        /*0080*/ 	.dword	$str$29
	.align		8
        /*0088*/ 	.dword	$str$30


//--------------------- .text._ZN7cutlass13device_kernelINS_4conv6kernel13ConvUniversalINS1_16ConvProblemShapeILNS1_8OperatorE0ELi3EEENS1_10collective14CollectiveConvINS1_47MainloopSm100TmaUmmaWarpSpecializedImplicitGemmILS5_0ELi10ELi3ELi1ELi2EN4cute5tupleIJNSA_1CILi2EEENSC_ILi1EEESE_EEEEENSB_IJNSC_ILi256EEENSC_ILi64EEENSB_IJSI_EEEEEENS_6half_tESL_NSA_8TiledMMAINSA_8MMA_AtomIJNSA_26SM100_MMA_F16BF16_2x1SM_SSISL_SL_fLi256ELi64ELNSA_4UMMA5MajorE0ELSQ_0ELNSP_7ScaleInE0ELSR_0EEEEEENSA_6LayoutINSB_IJSE_SE_SE_EEENSB_IJNSC_ILi0EEESW_SW_EEEEENSB_IJNSA_10UnderscoreESZ_SZ_EEEEENS7_6detail27Sm100ImplicitGemmTileTraitsINSA_25SM100_TMA_2SM_LOAD_IM2COLENSA_14ComposedLayoutINSA_7SwizzleILi3ELi4ELi3EEENSA_18smem_ptr_flag_bitsILi16EEENSU_INSB_IJNSC_ILi8EEESI_EEENSB_IJSI_SE_EEEEEEEvEENS13_INSA_18SM100_TMA_2SM_LOADES1E_vEEEENS_8epilogue10collective18CollectiveEpilogueINS1J_23Sm100TmaWarpSpecializedILi3ELi2ELi32ELb1ELb0EEEJNSB_IJNSC_ILi128EEESI_SJ_EEENSB_IJNSU_IS1O_SE_EENSU_INSC_ILi32EEESE_EEEEESL_NSB_IJNSB_IJllllEEESE_SW_EEESL_S1V_NS1J_6fusion15FusionCallbacksIS1N_NS1W_17LinearCombinationISL_fSL_fLNS_15FloatRoundStyleE2EEES1P_S1T_JEEENSA_5SM1004TMEM4LOAD26SM100_TMEM_LOAD_32dp32b32xENSA_20SM90_TMA_LOAD_IM2COLENS15_INS16_ILi2ELi4ELi3EEES19_NSU_INSB_IJS1A_S1R_EEENSB_IJS1R_SE_EEEEEEENSA_39AutoVectorizingCopyWithAssumedAlignmentILi128EEENSA_21SM90_TMA_STORE_IM2COLES2B_S2D_S2D_EEEvvEEEEvNT_6ParamsE --------------------------
	.section	.text._ZN7cutlass13device_kernelINS_4conv6kernel13ConvUniversalINS1_16ConvProblemShapeILNS1_8OperatorE0ELi3EEENS1_10collective14CollectiveConvINS1_47MainloopSm100TmaUmmaWarpSpecializedImplicitGemmILS5_0ELi10ELi3ELi1ELi2EN4cute5tupleIJNSA_1CILi2EEENSC_ILi1EEESE_EEEEENSB_IJNSC_ILi256EEENSC_ILi64EEENSB_IJSI_EEEEEENS_6half_tESL_NSA_8TiledMMAINSA_8MMA_AtomIJNSA_26SM100_MMA_F16BF16_2x1SM_SSISL_SL_fLi256ELi64ELNSA_4UMMA5MajorE0ELSQ_0ELNSP_7ScaleInE0ELSR_0EEEEEENSA_6LayoutINSB_IJSE_SE_SE_EEENSB_IJNSC_ILi0EEESW_SW_EEEEENSB_IJNSA_10UnderscoreESZ_SZ_EEEEENS7_6detail27Sm100ImplicitGemmTileTraitsINSA_25SM100_TMA_2SM_LOAD_IM2COLENSA_14ComposedLayoutINSA_7SwizzleILi3ELi4ELi3EEENSA_18smem_ptr_flag_bitsILi16EEENSU_INSB_IJNSC_ILi8EEESI_EEENSB_IJSI_SE_EEEEEEEvEENS13_INSA_18SM100_TMA_2SM_LOADES1E_vEEEENS_8epilogue10collective18CollectiveEpilogueINS1J_23Sm100TmaWarpSpecializedILi3ELi2ELi32ELb1ELb0EEEJNSB_IJNSC_ILi128EEESI_SJ_EEENSB_IJNSU_IS1O_SE_EENSU_INSC_ILi32EEESE_EEEEESL_NSB_IJNSB_IJllllEEESE_SW_EEESL_S1V_NS1J_6fusion15FusionCallbacksIS1N_NS1W_17LinearCombinationISL_fSL_fLNS_15FloatRoundStyleE2EEES1P_S1T_JEEENSA_5SM1004TMEM4LOAD26SM100_TMEM_LOAD_32dp32b32xENSA_20SM90_TMA_LOAD_IM2COLENS15_INS16_ILi2ELi4ELi3EEES19_NSU_INSB_IJS1A_S1R_EEENSB_IJS1R_SE_EEEEEEENSA_39AutoVectorizingCopyWithAssumedAlignmentILi128EEENSA_21SM90_TMA_STORE_IM2COLES2B_S2D_S2D_EEEvvEEEEvNT_6ParamsE,"ax",@progbits
	.align	128
.text._ZN7cutlass13device_kernelINS_4conv6kernel13ConvUniversalINS1_16ConvProblemShapeILNS1_8OperatorE0ELi3EEENS1_10collective14CollectiveConvINS1_47MainloopSm100TmaUmmaWarpSpecializedImplicitGemmILS5_0ELi10ELi3ELi1ELi2EN4cute5tupleIJNSA_1CILi2EEENSC_ILi1EEESE_EEEEENSB_IJNSC_ILi256EEENSC_ILi64EEENSB_IJSI_EEEEEENS_6half_tESL_NSA_8TiledMMAINSA_8MMA_AtomIJNSA_26SM100_MMA_F16BF16_2x1SM_SSISL_SL_fLi256ELi64ELNSA_4UMMA5MajorE0ELSQ_0ELNSP_7ScaleInE0ELSR_0EEEEEENSA_6LayoutINSB_IJSE_SE_SE_EEENSB_IJNSC_ILi0EEESW_SW_EEEEENSB_IJNSA_10UnderscoreESZ_SZ_EEEEENS7_6detail27Sm100ImplicitGemmTileTraitsINSA_25SM100_TMA_2SM_LOAD_IM2COLENSA_14ComposedLayoutINSA_7SwizzleILi3ELi4ELi3EEENSA_18smem_ptr_flag_bitsILi16EEENSU_INSB_IJNSC_ILi8EEESI_EEENSB_IJSI_SE_EEEEEEEvEENS13_INSA_18SM100_TMA_2SM_LOADES1E_vEEEENS_8epilogue10collective18CollectiveEpilogueINS1J_23Sm100TmaWarpSpecializedILi3ELi2ELi32ELb1ELb0EEEJNSB_IJNSC_ILi128EEESI_SJ_EEENSB_IJNSU_IS1O_SE_EENSU_INSC_ILi32EEESE_EEEEESL_NSB_IJNSB_IJllllEEESE_SW_EEESL_S1V_NS1J_6fusion15FusionCallbacksIS1N_NS1W_17LinearCombinationISL_fSL_fLNS_15FloatRoundStyleE2EEES1P_S1T_JEEENSA_5SM1004TMEM4LOAD26SM100_TMEM_LOAD_32dp32b32xENSA_20SM90_TMA_LOAD_IM2COLENS15_INS16_ILi2ELi4ELi3EEES19_NSU_INSB_IJS1A_S1R_EEENSB_IJS1R_SE_EEEEEEENSA_39AutoVectorizingCopyWithAssumedAlignmentILi128EEENSA_21SM90_TMA_STORE_IM2COLES2B_S2D_S2D_EEEvvEEEEvNT_6ParamsE:
        .type           _ZN7cutlass13device_kernelINS_4conv6kernel13ConvUniversalINS1_16ConvProblemShapeILNS1_8OperatorE0ELi3EEENS1_10collective14CollectiveConvINS1_47MainloopSm100TmaUmmaWarpSpecializedImplicitGemmILS5_0ELi10ELi3ELi1ELi2EN4cute5tupleIJNSA_1CILi2EEENSC_ILi1EEESE_EEEEENSB_IJNSC_ILi256EEENSC_ILi64EEENSB_IJSI_EEEEEENS_6half_tESL_NSA_8TiledMMAINSA_8MMA_AtomIJNSA_26SM100_MMA_F16BF16_2x1SM_SSISL_SL_fLi256ELi64ELNSA_4UMMA5MajorE0ELSQ_0ELNSP_7ScaleInE0ELSR_0EEEEEENSA_6LayoutINSB_IJSE_SE_SE_EEENSB_IJNSC_ILi0EEESW_SW_EEEEENSB_IJNSA_10UnderscoreESZ_SZ_EEEEENS7_6detail27Sm100ImplicitGemmTileTraitsINSA_25SM100_TMA_2SM_LOAD_IM2COLENSA_14ComposedLayoutINSA_7SwizzleILi3ELi4ELi3EEENSA_18smem_ptr_flag_bitsILi16EEENSU_INSB_IJNSC_ILi8EEESI_EEENSB_IJSI_SE_EEEEEEEvEENS13_INSA_18SM100_TMA_2SM_LOADES1E_vEEEENS_8epilogue10collective18CollectiveEpilogueINS1J_23Sm100TmaWarpSpecializedILi3ELi2ELi32ELb1ELb0EEEJNSB_IJNSC_ILi128EEESI_SJ_EEENSB_IJNSU_IS1O_SE_EENSU_INSC_ILi32EEESE_EEEEESL_NSB_IJNSB_IJllllEEESE_SW_EEESL_S1V_NS1J_6fusion15FusionCallbacksIS1N_NS1W_17LinearCombinationISL_fSL_fLNS_15FloatRoundStyleE2EEES1P_S1T_JEEENSA_5SM1004TMEM4LOAD26SM100_TMEM_LOAD_32dp32b32xENSA_20SM90_TMA_LOAD_IM2COLENS15_INS16_ILi2ELi4ELi3EEES19_NSU_INSB_IJS1A_S1R_EEENSB_IJS1R_SE_EEEEEEENSA_39AutoVectorizingCopyWithAssumedAlignmentILi128EEENSA_21SM90_TMA_STORE_IM2COLES2B_S2D_S2D_EEEvvEEEEvNT_6ParamsE,@function
        .size           _ZN7cutlass13device_kernelINS_4conv6kernel13ConvUniversalINS1_16ConvProblemShapeILNS1_8OperatorE0ELi3EEENS1_10collective14CollectiveConvINS1_47MainloopSm100TmaUmmaWarpSpecializedImplicitGemmILS5_0ELi10ELi3ELi1ELi2EN4cute5tupleIJNSA_1CILi2EEENSC_ILi1EEESE_EEEEENSB_IJNSC_ILi256EEENSC_ILi64EEENSB_IJSI_EEEEEENS_6half_tESL_NSA_8TiledMMAINSA_8MMA_AtomIJNSA_26SM100_MMA_F16BF16_2x1SM_SSISL_SL_fLi256ELi64ELNSA_4UMMA5MajorE0ELSQ_0ELNSP_7ScaleInE0ELSR_0EEEEEENSA_6LayoutINSB_IJSE_SE_SE_EEENSB_IJNSC_ILi0EEESW_SW_EEEEENSB_IJNSA_10UnderscoreESZ_SZ_EEEEENS7_6detail27Sm100ImplicitGemmTileTraitsINSA_25SM100_TMA_2SM_LOAD_IM2COLENSA_14ComposedLayoutINSA_7SwizzleILi3ELi4ELi3EEENSA_18smem_ptr_flag_bitsILi16EEENSU_INSB_IJNSC_ILi8EEESI_EEENSB_IJSI_SE_EEEEEEEvEENS13_INSA_18SM100_TMA_2SM_LOADES1E_vEEEENS_8epilogue10collective18CollectiveEpilogueINS1J_23Sm100TmaWarpSpecializedILi3ELi2ELi32ELb1ELb0EEEJNSB_IJNSC_ILi128EEESI_SJ_EEENSB_IJNSU_IS1O_SE_EENSU_INSC_ILi32EEESE_EEEEESL_NSB_IJNSB_IJllllEEESE_SW_EEESL_S1V_NS1J_6fusion15FusionCallbacksIS1N_NS1W_17LinearCombinationISL_fSL_fLNS_15FloatRoundStyleE2EEES1P_S1T_JEEENSA_5SM1004TMEM4LOAD26SM100_TMEM_LOAD_32dp32b32xENSA_20SM90_TMA_LOAD_IM2COLENS15_INS16_ILi2ELi4ELi3EEES19_NSU_INSB_IJS1A_S1R_EEENSB_IJS1R_SE_EEEEEEENSA_39AutoVectorizingCopyWithAssumedAlignmentILi128EEENSA_21SM90_TMA_STORE_IM2COLES2B_S2D_S2D_EEEvvEEEEvNT_6ParamsE,(.L_x_184 - _ZN7cutlass13device_kernelINS_4conv6kernel13ConvUniversalINS1_16ConvProblemShapeILNS1_8OperatorE0ELi3EEENS1_10collective14CollectiveConvINS1_47MainloopSm100TmaUmmaWarpSpecializedImplicitGemmILS5_0ELi10ELi3ELi1ELi2EN4cute5tupleIJNSA_1CILi2EEENSC_ILi1EEESE_EEEEENSB_IJNSC_ILi256EEENSC_ILi64EEENSB_IJSI_EEEEEENS_6half_tESL_NSA_8TiledMMAINSA_8MMA_AtomIJNSA_26SM100_MMA_F16BF16_2x1SM_SSISL_SL_fLi256ELi64ELNSA_4UMMA5MajorE0ELSQ_0ELNSP_7ScaleInE0ELSR_0EEEEEENSA_6LayoutINSB_IJSE_SE_SE_EEENSB_IJNSC_ILi0EEESW_SW_EEEEENSB_IJNSA_10UnderscoreESZ_SZ_EEEEENS7_6detail27Sm100ImplicitGemmTileTraitsINSA_25SM100_TMA_2SM_LOAD_IM2COLENSA_14ComposedLayoutINSA_7SwizzleILi3ELi4ELi3EEENSA_18smem_ptr_flag_bitsILi16EEENSU_INSB_IJNSC_ILi8EEESI_EEENSB_IJSI_SE_EEEEEEEvEENS13_INSA_18SM100_TMA_2SM_LOADES1E_vEEEENS_8epilogue10collective18CollectiveEpilogueINS1J_23Sm100TmaWarpSpecializedILi3ELi2ELi32ELb1ELb0EEEJNSB_IJNSC_ILi128EEESI_SJ_EEENSB_IJNSU_IS1O_SE_EENSU_INSC_ILi32EEESE_EEEEESL_NSB_IJNSB_IJllllEEESE_SW_EEESL_S1V_NS1J_6fusion15FusionCallbacksIS1N_NS1W_17LinearCombinationISL_fSL_fLNS_15FloatRoundStyleE2EEES1P_S1T_JEEENSA_5SM1004TMEM4LOAD26SM100_TMEM_LOAD_32dp32b32xENSA_20SM90_TMA_LOAD_IM2COLENS15_INS16_ILi2ELi4ELi3EEES19_NSU_INSB_IJS1A_S1R_EEENSB_IJS1R_SE_EEEEEEENSA_39AutoVectorizingCopyWithAssumedAlignmentILi128EEENSA_21SM90_TMA_STORE_IM2COLES2B_S2D_S2D_EEEvvEEEEvNT_6ParamsE)
        .other          _ZN7cutlass13device_kernelINS_4conv6kernel13ConvUniversalINS1_16ConvProblemShapeILNS1_8OperatorE0ELi3EEENS1_10collective14CollectiveConvINS1_47MainloopSm100TmaUmmaWarpSpecializedImplicitGemmILS5_0ELi10ELi3ELi1ELi2EN4cute5tupleIJNSA_1CILi2EEENSC_ILi1EEESE_EEEEENSB_IJNSC_ILi256EEENSC_ILi64EEENSB_IJSI_EEEEEENS_6half_tESL_NSA_8TiledMMAINSA_8MMA_AtomIJNSA_26SM100_MMA_F16BF16_2x1SM_SSISL_SL_fLi256ELi64ELNSA_4UMMA5MajorE0ELSQ_0ELNSP_7ScaleInE0ELSR_0EEEEEENSA_6LayoutINSB_IJSE_SE_SE_EEENSB_IJNSC_ILi0EEESW_SW_EEEEENSB_IJNSA_10UnderscoreESZ_SZ_EEEEENS7_6detail27Sm100ImplicitGemmTileTraitsINSA_25SM100_TMA_2SM_LOAD_IM2COLENSA_14ComposedLayoutINSA_7SwizzleILi3ELi4ELi3EEENSA_18smem_ptr_flag_bitsILi16EEENSU_INSB_IJNSC_ILi8EEESI_EEENSB_IJSI_SE_EEEEEEEvEENS13_INSA_18SM100_TMA_2SM_LOADES1E_vEEEENS_8epilogue10collective18CollectiveEpilogueINS1J_23Sm100TmaWarpSpecializedILi3ELi2ELi32ELb1ELb0EEEJNSB_IJNSC_ILi128EEESI_SJ_EEENSB_IJNSU_IS1O_SE_EENSU_INSC_ILi32EEESE_EEEEESL_NSB_IJNSB_IJllllEEESE_SW_EEESL_S1V_NS1J_6fusion15FusionCallbacksIS1N_NS1W_17LinearCombinationISL_fSL_fLNS_15FloatRoundStyleE2EEES1P_S1T_JEEENSA_5SM1004TMEM4LOAD26SM100_TMEM_LOAD_32dp32b32xENSA_20SM90_TMA_LOAD_IM2COLENS15_INS16_ILi2ELi4ELi3EEES19_NSU_INSB_IJS1A_S1R_EEENSB_IJS1R_SE_EEEEEEENSA_39AutoVectorizingCopyWithAssumedAlignmentILi128EEENSA_21SM90_TMA_STORE_IM2COLES2B_S2D_S2D_EEEvvEEEEvNT_6ParamsE,@"STO_CUDA_ENTRY STV_DEFAULT"
_ZN7cutlass13device_kernelINS_4conv6kernel13ConvUniversalINS1_16ConvProblemShapeILNS1_8OperatorE0ELi3EEENS1_10collective14CollectiveConvINS1_47MainloopSm100TmaUmmaWarpSpecializedImplicitGemmILS5_0ELi10ELi3ELi1ELi2EN4cute5tupleIJNSA_1CILi2EEENSC_ILi1EEESE_EEEEENSB_IJNSC_ILi256EEENSC_ILi64EEENSB_IJSI_EEEEEENS_6half_tESL_NSA_8TiledMMAINSA_8MMA_AtomIJNSA_26SM100_MMA_F16BF16_2x1SM_SSISL_SL_fLi256ELi64ELNSA_4UMMA5MajorE0ELSQ_0ELNSP_7ScaleInE0ELSR_0EEEEEENSA_6LayoutINSB_IJSE_SE_SE_EEENSB_IJNSC_ILi0EEESW_SW_EEEEENSB_IJNSA_10UnderscoreESZ_SZ_EEEEENS7_6detail27Sm100ImplicitGemmTileTraitsINSA_25SM100_TMA_2SM_LOAD_IM2COLENSA_14ComposedLayoutINSA_7SwizzleILi3ELi4ELi3EEENSA_18smem_ptr_flag_bitsILi16EEENSU_INSB_IJNSC_ILi8EEESI_EEENSB_IJSI_SE_EEEEEEEvEENS13_INSA_18SM100_TMA_2SM_LOADES1E_vEEEENS_8epilogue10collective18CollectiveEpilogueINS1J_23Sm100TmaWarpSpecializedILi3ELi2ELi32ELb1ELb0EEEJNSB_IJNSC_ILi128EEESI_SJ_EEENSB_IJNSU_IS1O_SE_EENSU_INSC_ILi32EEESE_EEEEESL_NSB_IJNSB_IJllllEEESE_SW_EEESL_S1V_NS1J_6fusion15FusionCallbacksIS1N_NS1W_17LinearCombinationISL_fSL_fLNS_15FloatRoundStyleE2EEES1P_S1T_JEEENSA_5SM1004TMEM4LOAD26SM100_TMEM_LOAD_32dp32b32xENSA_20SM90_TMA_LOAD_IM2COLENS15_INS16_ILi2ELi4ELi3EEES19_NSU_INSB_IJS1A_S1R_EEENSB_IJS1R_SE_EEEEEEENSA_39AutoVectorizingCopyWithAssumedAlignmentILi128EEENSA_21SM90_TMA_STORE_IM2COLES2B_S2D_S2D_EEEvvEEEEvNT_6ParamsE:
[----:B------:R-:W1:Y:S01]  /*0000*/  LDC R1, c[0x0][0x37c] ;  /* 0x0000df00ff017b82 */ /* 0x000e620000000800 */
[----:B------:R-:W2:Y:S01]  /*0010*/  S2R R95, SR_TID.X ;  /* 0x00000000005f7919 */ /* 0x000ea20000002100 */
[----:B------:R-:W3:Y:S06]  /*0020*/  LDCU.64 UR8, c[0x0][0x990] ;  /* 0x00013200ff0877ac */ /* 0x000eec0008000a00 */
[----:B------:R-:W4:Y:S01]  /*0030*/  S2UR UR4, SR_CgaCtaId ;  /* 0x00000000000479c3 */ /* 0x000f220000008800 */
[----:B-1----:R-:W-:Y:S01]  /*0040*/  VIADD R1, R1, 0xfffffff8 ;  /* 0xfffffff801017836 */ /* 0x002fe20000000000 */
[----:B------:R-:W-:-:S02]  /*0050*/  PRMT R87, RZ, 0x7610, R87 ;  /* 0x00007610ff577816 */ /* 0x000fc40000000057 */
[----:B------:R-:W-:Y:S02]  /*0060*/  ELECT P1, URZ, PT ;  /* 0x0000000000ff782f */ /* 0x000fe40003820000 */
[----:B------:R-:W-:Y:S01]  /*0070*/  R2UR UR49, R1 ;  /* 0x00000000013172ca */ /* 0x000fe200000e0000 */
[----:B---3--:R-:W-:-:S04]  /*0080*/  UISETP.NE.U32.AND UP0, UPT, UR8, URZ, UPT ;  /* 0x000000ff0800728c */ /* 0x008fc8000bf05070 */
[----:B------:R-:W-:Y:S02]  /*0090*/  UISETP.NE.AND.EX UP0, UPT, UR9, URZ, UPT, UP0 ;  /* 0x000000ff0900728c */ /* 0x000fe4000bf05300 */
[----:B----4-:R-:W-:Y:S02]  /*00a0*/  ULOP3.LUT UR40, UR4, 0x1, URZ, 0xc0, !UPT ;  /* 0x0000000104287892 */ /* 0x010fe4000f8ec0ff */
[----:B------:R-:W-:Y:S01]  /*00b0*/  ULOP3.LUT UR37, UR4, 0x1, URZ, 0x3c, !UPT ;  /* 0x0000000104257892 */ /* 0x000fe2000f8e3cff */
[----:B--2---:R-:W-:-:S05]  /*00c0*/  SHF.R.U32.HI R88, RZ, 0x5, R95 ;  /* 0x00000005ff587819 */ /* 0x004fca000001165f */
[----:B------:R-:W1:Y:S02]  /*00d0*/  SHFL.IDX PT, R0, R88, RZ, 0x1f ;  /* 0x00001fff58007589 */ /* 0x000e6400000e0000 */
[----:B-1----:R-:W-:Y:S01]  /*00e0*/  R2UR UR18, R0 ;  /* 0x00000000001272ca */ /* 0x002fe200000e0000 */
[----:B------:R-:W-:-:S14]  /*00f0*/  BRA.U UP0, `(.L_x_0) ;  /* 0x0000000100307547 */ /* 0x000fdc000b800000 */
[----:B------:R-:W1:Y:S02]  /*0100*/  LDCU.64 UR4, c[0x0][0x988] ;  /* 0x00013100ff0477ac */ /* 0x000e640008000a00 */
[----:B-1----:R-:W-:-:S04]  /*0110*/  UISETP.NE.U32.AND UP0, UPT, UR4, URZ, UPT ;  /* 0x000000ff0400728c */ /* 0x002fc8000bf05070 */
[----:B------:R-:W-:-:S09]  /*0120*/  UISETP.NE.AND.EX UP0, UPT, UR5, URZ, UPT, UP0 ;  /* 0x000000ff0500728c */ /* 0x000fd2000bf05300 */
[----:B------:R-:W-:Y:S05]  /*0130*/  BRA.U !UP0, `(.L_x_1) ;  /* 0x0000000108147547 */ /* 0x000fea000b800000 */
[----:B------:R-:W1:Y:S01]  /*0140*/  LDC.64 R2, c[0x0][0x988] ;  /* 0x00026200ff027b82 */ /* 0x000e620000000a00 */
[----:B------:R-:W1:Y:S02]  /*0150*/  LDCU.64 UR4, c[0x0][0x358] ;  /* 0x00006b00ff0477ac */ /* 0x000e640008000a00 */
[----:B-1----:R1:W5:Y:S01]  /*0160*/  LDG.E R41, desc[UR4][R2.64] ;  /* 0x0000000402297981 */ /* 0x002362000c1e1900 */
[----:B------:R-:W-:Y:S01]  /*0170*/  HFMA2 R87, -RZ, RZ, 0, 5.9604644775390625e-08 ;  /* 0x00000001ff577431 */ /* 0x000fe200000001ff */
[----:B------:R-:W-:Y:S05]  /*0180*/  BRA `(.L_x_0) ;  /* 0x00000000000c7947 */ /* 0x000fea0003800000 */
.L_x_1:
[----:B------:R-:W1:Y:S01]  /*0190*/  LDCU UR4, c[0x0][0x980] ;  /* 0x00013000ff0477ac */ /* 0x000e620008000800 */
[----:B------:R-:W-:Y:S01]  /*01a0*/  HFMA2 R87, -RZ, RZ, 0, 5.9604644775390625e-08 ;  /* 0x00000001ff577431 */ /* 0x000fe200000001ff */
[----:B-1----:R-:W-:-:S07]  /*01b0*/  MOV R41, UR4 ;  /* 0x0000000400297c02 */ /* 0x002fce0008000f00 */
.L_x_0:
[----:B------:R-:W2:Y:S02]  /*01c0*/  LDCU.64 UR4, c[0x0][0x9b0] ;  /* 0x00013600ff0477ac */ /* 0x000ea40008000a00 */
[----:B--2---:R-:W-:-:S04]  /*01d0*/  UISETP.NE.U32.AND UP0, UPT, UR4, URZ, UPT ;  /* 0x000000ff0400728c */ /* 0x004fc8000bf05070 */
[----:B------:R-:W-:-:S09]  /*01e0*/  UISETP.NE.AND.EX UP0, UPT, UR5, URZ, UPT, UP0 ;  /* 0x000000ff0500728c */ /* 0x000fd2000bf05300 */
[----:B------:R-:W-:Y:S05]  /*01f0*/  BRA.U UP0, `(.L_x_2) ;  /* 0x0000000100287547 */ /* 0x000fea000b800000 */
[----:B------:R-:W2:Y:S02]  /*0200*/  LDCU.64 UR4, c[0x0][0x9a8] ;  /* 0x00013500ff0477ac */ /* 0x000ea40008000a00 */
[----:B--2---:R-:W-:-:S04]  /*0210*/  UISETP.NE.U32.AND UP0, UPT, UR4, URZ, UPT ;  /* 0x000000ff0400728c */ /* 0x004fc8000bf05070 */
[----:B------:R-:W-:-:S09]  /*0220*/  UISETP.NE.AND.EX UP0, UPT, UR5, URZ, UPT, UP0 ;  /* 0x000000ff0500728c */ /* 0x000fd2000bf05300 */
[----:B------:R-:W-:Y:S05]  /*0230*/  BRA.U !UP0, `(.L_x_3) ;  /* 0x0000000108107547 */ /* 0x000fea000b800000 */
[----:B------:R-:W2:Y:S01]  /*0240*/  LDC.64 R38, c[0x0][0x9a8] ;  /* 0x00026a00ff267b82 */ /* 0x000ea20000000a00 */
[----:B------:R-:W2:Y:S02]  /*0250*/  LDCU.64 UR4, c[0x0][0x358] ;  /* 0x00006b00ff0477ac */ /* 0x000ea40008000a00 */
[----:B--2---:R2:W5:Y:S01]  /*0260*/  LDG.E R38, desc[UR4][R38.64] ;  /* 0x0000000426267981 */ /* 0x004562000c1e1900 */
[----:B------:R-:W-:Y:S05]  /*0270*/  BRA `(.L_x_2) ;  /* 0x0000000000087947 */ /* 0x000fea0003800000 */
.L_x_3:
[----:B------:R-:W2:Y:S02]  /*0280*/  LDCU UR4, c[0x0][0x9a0] ;  /* 0x00013400ff0477ac */ /* 0x000ea40008000800 */
[----:B--2---:R-:W-:Y:S02]  /*0290*/  MOV R38, UR4 ;  /* 0x0000000400267c02 */ /* 0x004fe40008000f00 */
.L_x_2:
[----:B------:R-:W-:Y:S01]  /*02a0*/  IMAD.U32 R0, RZ, RZ, UR18 ;  /* 0x00000012ff007e24 */ /* 0x000fe2000f8e00ff */
[----:B------:R-:W-:Y:S04]  /*02b0*/  BSSY.RECONVERGENT B0, `(.L_x_4) ;  /* 0x000000c000007945 */ /* 0x000fe80003800200 */
[C---:B------:R-:W-:Y:S02]  /*02c0*/  ISETP.NE.OR P2, PT, R0.reuse, 0x1, !P1 ;  /* 0x000000010000780c */ /* 0x040fe40004f45670 */
[----:B------:R-:W-:-:S11]  /*02d0*/  ISETP.NE.OR P0, PT, R0, 0x3, !P1 ;  /* 0x000000030000780c */ /* 0x000fd60004f05670 */
[----:B------:R-:W-:Y:S05]  /*02e0*/  @P2 BRA `(.L_x_5) ;  /* 0x0000000000202947 */ /* 0x000fea0003800000 */
[----:B------:R-:W3:Y:S02]  /*02f0*/  LDCU.64 UR4, c[0x0][0x348] ;  /* 0x00006900ff0477ac */ /* 0x000ee40008000a00 */
[----:B---3--:R-:W-:Y:S02]  /*0300*/  UIADD3 UR6, UP1, UPT, UR4, 0x80, URZ ;  /* 0x0000008004067890 */ /* 0x008fe4000ff3e0ff */
[----:B------:R-:W-:Y:S02]  /*0310*/  UIADD3 UR4, UP0, UPT, UR4, 0x200, URZ ;  /* 0x0000020004047890 */ /* 0x000fe4000ff1e0ff */
[----:B------:R-:W-:Y:S02]  /*0320*/  UIADD3.X UR7, UPT, UPT, URZ, UR5, URZ, UP1, !UPT ;  /* 0x00000005ff077290 */ /* 0x000fe40008ffe4ff */
[----:B------:R-:W-:-:S07]  /*0330*/  UIADD3.X UR5, UPT, UPT, URZ, UR5, URZ, UP0, !UPT ;  /* 0x00000005ff057290 */ /* 0x000fce00087fe4ff */
[----:B------:R3:W-:Y:S02]  /*0340*/  UTMACCTL.PF [UR6] ;  /* 0x00000000060079b9 */ /* 0x0007e40008040000 */
[----:B------:R3:W-:Y:S02]  /*0350*/  UTMACCTL.PF [UR4] ;  /* 0x00000000040079b9 */ /* 0x0007e40008040000 */
[----:B---3--:R-:W-:Y:S01]  /*0360*/  NOP ;  /* 0x0000000000007918 */ /* 0x008fe20000000000 */
.L_x_5:
[----:B------:R-:W-:Y:S05]  /*0370*/  BSYNC.RECONVERGENT B0 ;  /* 0x0000000000007941 */ /* 0x000fea0003800200 */
.L_x_4:
[----:B------:R-:W-:Y:S04]  /*0380*/  BSSY.RECONVERGENT B0, `(.L_x_6) ;  /* 0x000000a000007945 */ /* 0x000fe80003800200 */
        /* <DEDUP_REMOVED lines=9> */
.L_x_7:
[----:B------:R-:W-:Y:S05]  /*0420*/  BSYNC.RECONVERGENT B0 ;  /* 0x0000000000007941 */ /* 0x000fea0003800200 */
.L_x_6:
[----:B------:R-:W3:Y:S01]  /*0430*/  LDCU.64 UR4, c[0x0][0x988] ;  /* 0x00013100ff0477ac */ /* 0x000ee20008000a00 */
[----:B------:R-:W-:Y:S02]  /*0440*/  UISETP.EQ.U32.AND UP2, UPT, UR8, URZ, UPT ;  /* 0x000000ff0800728c */ /* 0x000fe4000bf42070 */
[----:B------:R-:W-:Y:S02]  /*0450*/  UPLOP3.LUT UP3, UPT, UPT, UPT, UPT, 0x80, 0x8 ;  /* 0x000000000008789c */ /* 0x000fe40003f6f070 */
[----:B---3--:R-:W-:-:S04]  /*0460*/  UISETP.NE.U32.AND UP0, UPT, UR4, URZ, UPT ;  /* 0x000000ff0400728c */ /* 0x008fc8000bf05070 */
[----:B------:R-:W-:-:S04]  /*0470*/  UISETP.NE.AND.EX UP1, UPT, UR5, URZ, UPT, UP0 ;  /* 0x000000ff0500728c */ /* 0x000fc8000bf25300 */
[----:B------:R-:W-:-:S04]  /*0480*/  UISETP.EQ.OR.EX UP4, UPT, UR9, URZ, !UP1, UP2 ;  /* 0x000000ff0900728c */ /* 0x000fc8000cf82720 */
[----:B------:R-:W-:-:S06]  /*0490*/  UP2UR UR4, UPR, URZ, 0x10 ;  /* 0x00000010ff047883 */ /* 0x000fcc0008000000 */
[----:B------:R-:W-:Y:S01]  /*04a0*/  MOV R94, UR4 ;  /* 0x00000004005e7c02 */ /* 0x000fe20008000f00 */
[----:B------:R-:W-:Y:S06]  /*04b0*/  BRA.U !UP4, `(.L_x_8) ;  /* 0x000000010c207547 */ /* 0x000fec000b800000 */
[----:B------:R-:W-:Y:S01]  /*04c0*/  UISETP.NE.U32.AND UP2, UPT, UR8, URZ, UPT ;  /* 0x000000ff0800728c */ /* 0x000fe2000bf45070 */
[----:B-----5:R-:W-:Y:S01]  /*04d0*/  FSETP.NEU.AND P0, PT, R41, RZ, PT ;  /* 0x000000ff2900720b */ /* 0x020fe20003f0d000 */
[----:B------:R-:W-:Y:S02]  /*04e0*/  USEL UR4, URZ, 0xffffffff, UP1 ;  /* 0xffffffffff047887 */ /* 0x000fe40008800000 */
[----:B------:R-:W-:-:S10]  /*04f0*/  UISETP.NE.AND.EX UP2, UPT, UR9, URZ, UPT, UP2 ;  /* 0x000000ff0900728c */ /* 0x000fd4000bf45320 */
[----:B------:R-:W-:Y:S01]  /*0500*/  VOTEU.ANY UP0, P0 ;  /* 0x0000000000ff7886 */ /* 0x000fe20000000100 */
[----:B------:R-:W-:-:S04]  /*0510*/  @!UP2 USEL UR4, URZ, 0xffffffff, UP0 ;  /* 0xffffffffff04a887 */ /* 0x000fc80008000000 */
[----:B------:R-:W-:-:S04]  /*0520*/  ULOP3.LUT UR4, UR4, 0x1, URZ, 0xc0, !UPT ;  /* 0x0000000104047892 */ /* 0x000fc8000f8ec0ff */
[----:B------:R-:W-:-:S11]  /*0530*/  UISETP.NE.U32.AND UP3, UPT, UR4, 0x1, UPT ;  /* 0x000000010400788c */ /* 0x000fd6000bf65070 */
.L_x_8:
[----:B------:R-:W3:Y:S01]  /*0540*/  SHFL.IDX PT, R0, R88, RZ, 0x1f ;  /* 0x00001fff58007589 */ /* 0x000ee200000e0000 */
[----:B------:R-:W-:Y:S02]  /*0550*/  UISETP.NE.AND UP5, UPT, UR18, 0x2, UPT ;  /* 0x000000021200788c */ /* 0x000fe4000bfa5270 */
[----:B------:R-:W-:Y:S02]  /*0560*/  UISETP.NE.AND UP0, UPT, UR18, 0x2, UPT ;  /* 0x000000021200788c */ /* 0x000fe4000bf05270 */
[----:B------:R-:W-:Y:S02]  /*0570*/  UISETP.NE.OR UP2, UPT, UR40, URZ, UP5 ;  /* 0x000000ff2800728c */ /* 0x000fe4000af45670 */
[----:B------:R-:W-:-:S04]  /*0580*/  USEL UR38, URZ, 0x1, UP0 ;  /* 0x00000001ff267887 */ /* 0x000fc80008000000 */
[----:B------:R-:W-:Y:S02]  /*0590*/  PLOP3.LUT P3, PT, P1, PT, UP2, 0xae, 0xea ;  /* 0x0000000000ea781c */ /* 0x000fe40000f6f52e */
[----:B---3--:R-:W-:-:S13]  /*05a0*/  ISETP.NE.AND P0, PT, R0, RZ, PT ;  /* 0x000000ff0000720c */ /* 0x008fda0003f05270 */
[----:B------:R-:W-:Y:S05]  /*05b0*/  @P0 BRA `(.L_x_9) ;  /* 0x0000000000840947 */ /* 0x000fea0003800000 */
[----:B------:R-:W-:Y:S01]  /*05c0*/  ELECT P0, URZ, PT ;  /* 0x0000000000ff782f */ /* 0x000fe20003800000 */
[----:B------:R-:W-:-:S12]  /*05d0*/  BSSY.RECONVERGENT B0, `(.L_x_9) ;  /* 0x000001f000007945 */ /* 0x000fd80003800200 */
[----:B------:R-:W-:Y:S05]  /*05e0*/  @!P0 BRA `(.L_x_10) ;  /* 0x0000000000748947 */ /* 0x000fea0003800000 */
[----:B------:R-:W3:Y:S01]  /*05f0*/  S2UR UR5, SR_CgaCtaId ;  /* 0x00000000000579c3 */ /* 0x000ee20000008800 */
[----:B------:R-:W-:Y:S01]  /*0600*/  UMOV UR4, 0x400 ;  /* 0x0000040000047882 */ /* 0x000fe20000000000 */
[----:B------:R-:W-:Y:S02]  /*0610*/  UMOV UR6, 0x1 ;  /* 0x0000000100067882 */ /* 0x000fe40000000000 */
[----:B------:R-:W-:-:S04]  /*0620*/  UIADD3 UR6, UPT, UPT, -UR6, 0x100000, URZ ;  /* 0x0010000006067890 */ /* 0x000fc8000fffe1ff */
[----:B------:R-:W-:Y:S02]  /*0630*/  USHF.L.U32 UR7, UR6, 0xb, URZ ;  /* 0x0000000b06077899 */ /* 0x000fe400080006ff */
[----:B------:R-:W-:Y:S02]  /*0640*/  USHF.L.U32 UR6, UR6, 0x1, URZ ;  /* 0x0000000106067899 */ /* 0x000fe400080006ff */
[----:B---3--:R-:W-:Y:S01]  /*0650*/  ULEA UR4, UR5, UR4, 0x18 ;  /* 0x0000000405047291 */ /* 0x008fe2000f8ec0ff */
[----:B------:R-:W3:Y:S11]  /*0660*/  FENCE.VIEW.ASYNC.S ;  /* 0x00000000000073c6 */ /* 0x000ef60000000000 */
[----:B---3--:R3:W4:Y:S01]  /*0670*/  SYNCS.EXCH.64 URZ, [UR4], UR6 ;  /* 0x0000000604ff75b2 */ /* 0x0087220008000100 */
[----:B------:R3:W1:Y:S01]  /*0680*/  SYNCS.EXCH.64 URZ, [UR4+0x50], UR6 ;  /* 0x0000500604ff75b2 */ /* 0x0006620008000100 */
        /* <DEDUP_REMOVED lines=17> */
[----:B------:R3:W1:Y:S02]  /*07a0*/  SYNCS.EXCH.64 URZ, [UR4+0x98], UR6 ;  /* 0x0000980604ff75b2 */ /* 0x0006640008000100 */
[----:B---3--:R-:W-:Y:S01]  /*07b0*/  NOP ;  /* 0x0000000000007918 */ /* 0x008fe20000000000 */
.L_x_10:
[----:B------:R-:W-:Y:S05]  /*07c0*/  BSYNC.RECONVERGENT B0 ;  /* 0x0000000000007941 */ /* 0x000fea0003800200 */
.L_x_9:
[----:B------:R-:W3:Y:S01]  /*07d0*/  SHFL.IDX PT, R0, R88, RZ, 0x1f ;  /* 0x00001fff58007589 */ /* 0x000ee200000e0000 */
[----:B------:R-:W-:Y:S01]  /*07e0*/  NOP ;  /* 0x0000000000007918 */ /* 0x000fe20000000000 */
[----:B---3--:R-:W-:-:S13]  /*07f0*/  ISETP.NE.AND P0, PT, R0, 0x1, PT ;  /* 0x000000010000780c */ /* 0x008fda0003f05270 */
[----:B------:R-:W-:Y:S05]  /*0800*/  @P0 BRA `(.L_x_11) ;  /* 0x0000000000500947 */ /* 0x000fea0003800000 */
[----:B------:R-:W3:Y:S01]  /*0810*/  S2UR UR5, SR_CgaCtaId ;  /* 0x00000000000579c3 */ /* 0x000ee20000008800 */
[----:B------:R-:W-:Y:S01]  /*0820*/  UMOV UR4, 0x400 ;  /* 0x0000040000047882 */ /* 0x000fe20000000000 */
[----:B------:R-:W-:Y:S01]  /*0830*/  UMOV UR8, 0x20 ;  /* 0x0000002000087882 */ /* 0x000fe20000000000 */
[----:B------:R-:W-:Y:S01]  /*0840*/  UMOV UR6, 0x80 ;  /* 0x0000008000067882 */ /* 0x000fe20000000000 */
[----:B------:R-:W-:-:S04]  /*0850*/  UIADD3 UR8, UPT, UPT, -UR8, 0x100000, URZ ;  /* 0x0010000008087890 */ /* 0x000fc8000fffe1ff */
[----:B------:R-:W-:Y:S02]  /*0860*/  USHF.L.U32 UR9, UR8, 0xb, URZ ;  /* 0x0000000b08097899 */ /* 0x000fe400080006ff */
[----:B------:R-:W-:Y:S02]  /*0870*/  USHF.L.U32 UR8, UR8, 0x1, URZ ;  /* 0x0000000108087899 */ /* 0x000fe400080006ff */
[----:B------:R-:W-:-:S04]  /*0880*/  UIADD3 UR6, UPT, UPT, -UR6, 0x100000, URZ ;  /* 0x0010000006067890 */ /* 0x000fc8000fffe1ff */
[----:B------:R-:W-:Y:S02]  /*0890*/  USHF.L.U32 UR7, UR6, 0xb, URZ ;  /* 0x0000000b06077899 */ /* 0x000fe400080006ff */
[----:B------:R-:W-:Y:S01]  /*08a0*/  USHF.L.U32 UR6, UR6, 0x1, URZ ;  /* 0x0000000106067899 */ /* 0x000fe200080006ff */
[----:B------:R-:W-:Y:S01]  /*08b0*/  ELECT P0, URZ, PT ;  /* 0x0000000000ff782f */ /* 0x000fe20003800000 */
[----:B---3--:R-:W-:Y:S01]  /*08c0*/  ULEA UR4, UR5, UR4, 0x18 ;  /* 0x0000000405047291 */ /* 0x008fe2000f8ec0ff */
[----:B------:R-:W3:Y:S11]  /*08d0*/  FENCE.VIEW.ASYNC.S ;  /* 0x00000000000073c6 */ /* 0x000ef60000000000 */
[----:B---3--:R3:W1:Y:S01]  /*08e0*/  SYNCS.EXCH.64 URZ, [UR4+0xa0], UR8 ;  /* 0x0000a00804ff75b2 */ /* 0x0086620008000100 */
[----:B------:R3:W1:Y:S01]  /*08f0*/  SYNCS.EXCH.64 URZ, [UR4+0xb8], UR6 ;  /* 0x0000b80604ff75b2 */ /* 0x0006620008000100 */
[----:B------:R3:W1:Y:S01]  /*0900*/  SYNCS.EXCH.64 URZ, [UR4+0xa8], UR8 ;  /* 0x0000a80804ff75b2 */ /* 0x0006620008000100 */
[----:B------:R3:W1:Y:S01]  /*0910*/  SYNCS.EXCH.64 URZ, [UR4+0xc0], UR6 ;  /* 0x0000c00604ff75b2 */ /* 0x0006620008000100 */
[----:B------:R3:W1:Y:S01]  /*0920*/  SYNCS.EXCH.64 URZ, [UR4+0xb0], UR8 ;  /* 0x0000b00804ff75b2 */ /* 0x0006620008000100 */
[----:B------:R3:W1:Y:S01]  /*0930*/  SYNCS.EXCH.64 URZ, [UR4+0xc8], UR6 ;  /* 0x0000c80604ff75b2 */ /* 0x0006620008000100 */
[----:B------:R-:W-:Y:S01]  /*0940*/  NOP ;  /* 0x0000000000007918 */ /* 0x000fe20000000000 */
.L_x_11:
[----:B------:R-:W2:Y:S01]  /*0950*/  SHFL.IDX PT, R0, R88, RZ, 0x1f ;  /* 0x00001fff58007589 */ /* 0x000ea200000e0000 */
[----:B------:R-:W-:Y:S01]  /*0960*/  NOP ;  /* 0x0000000000007918 */ /* 0x000fe20000000000 */
[----:B--2---:R-:W-:-:S13]  /*0970*/  ISETP.NE.AND P0, PT, R0, 0x3, PT ;  /* 0x000000030000780c */ /* 0x004fda0003f05270 */
[----:B------:R-:W-:Y:S05]  /*0980*/  @P0 BRA `(.L_x_12) ;  /* 0x0000000000300947 */ /* 0x000fea0003800000 */
[----:B------:R-:W2:Y:S01]  /*0990*/  S2UR UR5, SR_CgaCtaId ;  /* 0x00000000000579c3 */ /* 0x000ea20000008800 */
[----:B---3--:R-:W-:Y:S01]  /*09a0*/  UMOV UR4, 0x400 ;  /* 0x0000040000047882 */ /* 0x008fe20000000000 */
[----:B------:R-:W-:Y:S01]  /*09b0*/  UMOV UR6, 0x20 ;  /* 0x0000002000067882 */ /* 0x000fe20000000000 */
[----:B------:R-:W-:Y:S01]  /*09c0*/  ELECT P0, URZ, PT ;  /* 0x0000000000ff782f */ /* 0x000fe20003800000 */
[----:B------:R-:W-:-:S04]  /*09d0*/  UIADD3 UR6, UPT, UPT, -UR6, 0x100000, URZ ;  /* 0x0010000006067890 */ /* 0x000fc8000fffe1ff */
[----:B------:R-:W-:Y:S02]  /*09e0*/  USHF.L.U32 UR7, UR6, 0xb, URZ ;  /* 0x0000000b06077899 */ /* 0x000fe400080006ff */
[----:B------:R-:W-:Y:S02]  /*09f0*/  USHF.L.U32 UR6, UR6, 0x1, URZ ;  /* 0x0000000106067899 */ /* 0x000fe400080006ff */
[----:B--2---:R-:W-:Y:S01]  /*0a00*/  ULEA UR4, UR5, UR4, 0x18 ;  /* 0x0000000405047291 */ /* 0x004fe2000f8ec0ff */
[----:B------:R-:W2:Y:S11]  /*0a10*/  FENCE.VIEW.ASYNC.S ;  /* 0x00000000000073c6 */ /* 0x000eb60000000000 */
[----:B--2---:R2:W3:Y:S01]  /*0a20*/  SYNCS.EXCH.64 URZ, [UR4+0xd0], UR6 ;  /* 0x0000d00604ff75b2 */ /* 0x0044e20008000100 */
[----:B------:R2:W1:Y:S01]  /*0a30*/  SYNCS.EXCH.64 URZ, [UR4+0xd8], UR6 ;  /* 0x0000d80604ff75b2 */ /* 0x0004620008000100 */
[----:B------:R-:W-:Y:S01]  /*0a40*/  NOP ;  /* 0x0000000000007918 */ /* 0x000fe20000000000 */
.L_x_12:
[----:B------:R-:W4:Y:S01]  /*0a50*/  SHFL.IDX PT, R0, R88, RZ, 0x1f ;  /* 0x00001fff58007589 */ /* 0x000f2200000e0000 */
[----:B------:R-:W-:Y:S01]  /*0a60*/  NOP ;  /* 0x0000000000007918 */ /* 0x000fe20000000000 */
[----:B----4-:R-:W-:-:S13]  /*0a70*/  ISETP.NE.AND P0, PT, R0, 0x4, PT ;  /* 0x000000040000780c */ /* 0x010fda0003f05270 */
[----:B------:R-:W-:Y:S05]  /*0a80*/  @P0 BRA `(.L_x_13) ;  /* 0x0000000000440947 */ /* 0x000fea0003800000 */
[----:B------:R-:W4:Y:S01]  /*0a90*/  S2UR UR5, SR_CgaCtaId ;  /* 0x00000000000579c3 */ /* 0x000f220000008800 */
[----:B--23--:R-:W-:Y:S01]  /*0aa0*/  UMOV UR4, 0x1e0 ;  /* 0x000001e000047882 */ /* 0x00cfe20000000000 */
[----:B------:R-:W-:Y:S01]  /*0ab0*/  UMOV UR6, 0x400 ;  /* 0x0000040000067882 */ /* 0x000fe20000000000 */
[----:B------:R-:W-:Y:S01]  /*0ac0*/  USEL UR4, UR4, 0x1a0, UP3 ;  /* 0x000001a004047887 */ /* 0x000fe20009800000 */
[----:B------:R-:W-:Y:S01]  /*0ad0*/  UMOV UR8, 0x1 ;  /* 0x0000000100087882 */ /* 0x000fe20000000000 */
[----:B------:R-:W-:Y:S01]  /*0ae0*/  ELECT P0, URZ, PT ;  /* 0x0000000000ff782f */ /* 0x000fe20003800000 */
[----:B------:R-:W-:-:S04]  /*0af0*/  UIADD3 UR8, UPT, UPT, -UR8, 0x100000, URZ ;  /* 0x0010000008087890 */ /* 0x000fc8000fffe1ff */
[----:B------:R-:W-:Y:S02]  /*0b00*/  USHF.L.U32 UR9, UR8, 0xb, URZ ;  /* 0x0000000b08097899 */ /* 0x000fe400080006ff */
[----:B------:R-:W-:Y:S02]  /*0b10*/  USHF.L.U32 UR8, UR8, 0x1, URZ ;  /* 0x0000000108087899 */ /* 0x000fe400080006ff */
[----:B----4-:R-:W-:Y:S02]  /*0b20*/  ULEA UR6, UR5, UR6, 0x18 ;  /* 0x0000000605067291 */ /* 0x010fe4000f8ec0ff */
[----:B------:R-:W-:-:S04]  /*0b30*/  UIADD3 UR4, UPT, UPT, -UR4, 0x100000, URZ ;  /* 0x0010000004047890 */ /* 0x000fc8000fffe1ff */
[----:B------:R-:W-:Y:S02]  /*0b40*/  USHF.L.U32 UR5, UR4, 0xb, URZ ;  /* 0x0000000b04057899 */ /* 0x000fe400080006ff */
[----:B------:R-:W-:Y:S01]  /*0b50*/  USHF.L.U32 UR4, UR4, 0x1, URZ ;  /* 0x0000000104047899 */ /* 0x000fe200080006ff */
[----:B------:R-:W2:Y:S03]  /*0b60*/  FENCE.VIEW.ASYNC.S ;  /* 0x00000000000073c6 */ /* 0x000ea60000000000 */
[----:B--2---:R4:W2:Y:S08]  /*0b70*/  SYNCS.EXCH.64 URZ, [UR6+0xe0], UR8 ;  /* 0x0000e00806ff75b2 */ /* 0x0048b00008000100 */
[----:B------:R4:W3:Y:S02]  /*0b80*/  SYNCS.EXCH.64 URZ, [UR6+0xe8], UR4 ;  /* 0x0000e80406ff75b2 */ /* 0x0008e40008000100 */
[----:B----4-:R-:W-:Y:S01]  /*0b90*/  NOP ;  /* 0x0000000000007918 */ /* 0x010fe20000000000 */
.L_x_13:
[----:B------:R-:W4:Y:S01]  /*0ba0*/  SHFL.IDX PT, R0, R88, RZ, 0x1f ;  /* 0x00001fff58007589 */ /* 0x000f2200000e0000 */
[----:B------:R-:W-:Y:S01]  /*0bb0*/  ISETP.NE.OR P1, PT, RZ, UR18, !P1 ;  /* 0x00000012ff007c0c */ /* 0x000fe2000cf25670 */
[----:B------:R-:W-:Y:S01]  /*0bc0*/  NOP ;  /* 0x0000000000007918 */ /* 0x000fe20000000000 */
[----:B----4-:R-:W-:-:S13]  /*0bd0*/  ISETP.NE.AND P0, PT, R0, 0x5, PT ;  /* 0x000000050000780c */ /* 0x010fda0003f05270 */
[----:B------:R-:W-:Y:S05]  /*0be0*/  @P0 BRA `(.L_x_14) ;  /* 0x0000000000480947 */ /* 0x000fea0003800000 */
[----:B------:R-:W4:Y:S01]  /*0bf0*/  S2UR UR5, SR_CgaCtaId ;  /* 0x00000000000579c3 */ /* 0x000f220000008800 */
[----:B--23--:R-:W-:Y:S01]  /*0c00*/  UMOV UR4, 0x400 ;  /* 0x0000040000047882 */ /* 0x00cfe20000000000 */
        /* <DEDUP_REMOVED lines=9> */
[----:B----4-:R-:W-:Y:S01]  /*0ca0*/  ULEA UR4, UR5, UR4, 0x18 ;  /* 0x0000000405047291 */ /* 0x010fe2000f8ec0ff */
[----:B------:R-:W2:Y:S11]  /*0cb0*/  FENCE.VIEW.ASYNC.S ;  /* 0x00000000000073c6 */ /* 0x000eb60000000000 */
[----:B--2---:R4:W2:Y:S01]  /*0cc0*/  SYNCS.EXCH.64 URZ, [UR4+0xf0], UR6 ;  /* 0x0000f00604ff75b2 */ /* 0x0048a20008000100 */
[----:B------:R4:W3:Y:S01]  /*0cd0*/  SYNCS.EXCH.64 URZ, [UR4+0x100], UR8 ;  /* 0x0001000804ff75b2 */ /* 0x0008e20008000100 */
[----:B------:R4:W1:Y:S01]  /*0ce0*/  SYNCS.EXCH.64 URZ, [UR4+0xf8], UR6 ;  /* 0x0000f80604ff75b2 */ /* 0x0008620008000100 */
[----:B------:R4:W1:Y:S02]  /*0cf0*/  SYNCS.EXCH.64 URZ, [UR4+0x108], UR8 ;  /* 0x0001080804ff75b2 */ /* 0x0008640008000100 */
[----:B----4-:R-:W-:Y:S01]  /*0d00*/  NOP ;  /* 0x0000000000007918 */ /* 0x010fe20000000000 */
.L_x_14:
[----:B--23--:R-:W2:Y:S01]  /*0d10*/  S2UR UR7, SR_CgaCtaId ;  /* 0x00000000000779c3 */ /* 0x00cea20000008800 */
[----:B------:R-:W-:Y:S01]  /*0d20*/  VOTEU.ALL UP0, P1 ;  /* 0x0000000000ff7886 */ /* 0x000fe20000800000 */
[----:B------:R-:W-:Y:S01]  /*0d30*/  UMOV UR4, 0x20 ;  /* 0x0000002000047882 */ /* 0x000fe20000000000 */
[----:B------:R-:W-:Y:S01]  /*0d40*/  NOP ;  /* 0x0000000000007918 */ /* 0x000fe20000000000 */
[----:B-1----:R-:W-:Y:S01]  /*0d50*/  LOP3.LUT R3, R95, 0x1f, RZ, 0xc0, !PT ;  /* 0x0000001f5f037812 */ /* 0x002fe200078ec0ff */
[----:B------:R-:W-:Y:S01]  /*0d60*/  UISETP.NE.AND UP4, UPT, UR18, URZ, UPT ;  /* 0x000000ff1200728c */ /* 0x000fe2000bf85270 */
[----:B------:R-:W-:Y:S01]  /*0d70*/  @!UP0 UMOV UR6, 0x400 ;  /* 0x0000040000068882 */ /* 0x000fe20000000000 */
[----:B------:R-:W-:-:S04]  /*0d80*/  @!UP0 UIADD3 UR4, UPT, UPT, -UR4, 0x100000, URZ ;  /* 0x0010000004048890 */ /* 0x000fc8000fffe1ff */
[----:B------:R-:W-:Y:S02]  /*0d90*/  @!UP0 USHF.L.U32 UR5, UR4, 0xb, URZ ;  /* 0x0000000b04058899 */ /* 0x000fe400080006ff */
[----:B------:R-:W-:Y:S02]  /*0da0*/  @!UP0 USHF.L.U32 UR4, UR4, 0x1, URZ ;  /* 0x0000000104048899 */ /* 0x000fe400080006ff */
[----:B--2---:R-:W-:Y:S01]  /*0db0*/  @!UP0 ULEA UR6, UR7, UR6, 0x18 ;  /* 0x0000000607068291 */ /* 0x004fe2000f8ec0ff */
[----:B------:R-:W1:Y:S01]  /*0dc0*/  LDCU UR7, c[0x0][0x36c] ;  /* 0x00006d80ff0777ac */ /* 0x000e620008000800 */
[----:B------:R-:W-:Y:S01]  /*0dd0*/  VOTEU.ALL UP0, P1 ;  /* 0x0000000000ff7886 */ /* 0x000fe20000800000 */
[----:B------:R-:W2:Y:S09]  /*0de0*/  FENCE.VIEW.ASYNC.S ;  /* 0x00000000000073c6 */ /* 0x000eb20000000000 */
[----:B--2---:R2:W3:Y:S01]  /*0df0*/  @!UP0 SYNCS.EXCH.64 URZ, [UR6+0x110], UR4 ;  /* 0x0001100406ff85b2 */ /* 0x0044e20008000100 */
[----:B-1----:R-:W-:-:S09]  /*0e00*/  UISETP.EQ.U32.AND UP6, UPT, UR7, 0x1, UPT ;  /* 0x000000010700788c */ /* 0x002fd2000bfc2070 */
[----:B--2---:R-:W-:Y:S05]  /*0e10*/  BRA.U !UP6, `(.L_x_15) ;  /* 0x000000010e087547 */ /* 0x004fea000b800000 */
[----:B---3--:R-:W-:Y:S01]  /*0e20*/  UCGABAR_ARV ;  /* 0x00000000000079c7 */ /* 0x008fe20008000000 */
[----:B------:R-:W-:Y:S05]  /*0e30*/  BRA `(.L_x_16) ;  /* 0x0000000000047947 */ /* 0x000fea0003800000 */
.L_x_15:
[----:B---3--:R-:W-:Y:S01]  /*0e40*/  NOP ;  /* 0x0000000000007918 */ /* 0x008fe20000000000 */
.L_x_16:
[----:B------:R-:W1:Y:S01]  /*0e50*/  S2UR UR20, SR_CTAID.X ;  /* 0x00000000001479c3 */ /* 0x000e620000002500 */
[----:B------:R-:W-:-:S05]  /*0e60*/  CS2R.32 R93, SR_CgaSize ;  /* 0x00000000005d7805 */ /* 0x000fca0000008a00 */
[----:B------:R-:W-:-:S05]  /*0e70*/  IMAD R93, R93, -0xa0, RZ ;  /* 0xffffff605d5d7824 */ /* 0x000fca00078e02ff */
[----:B------:R-:W-:-:S14]  /*0e80*/  R2UR UR5, R93 ;  /* 0x000000005d0572ca */ /* 0x000fdc00000e0000 */
[----:B------:R-:W2:Y:S01]  /*0e90*/  LDCU UR5, c[0x0][UR5+0x2b0] ;  /* 0x00005600050577ac */ /* 0x000ea20008000800 */
[----:B------:R-:W-:-:S05]  /*0ea0*/  CS2R.32 R93, SR_CgaSize ;  /* 0x00000000005d7805 */ /* 0x000fca0000008a00 */
[----:B------:R-:W-:-:S05]  /*0eb0*/  IMAD R93, R93, -0xa0, RZ ;  /* 0xffffff605d5d7824 */ /* 0x000fca00078e02ff */
[----:B------:R-:W-:-:S14]  /*0ec0*/  R2UR UR4, R93 ;  /* 0x000000005d0472ca */ /* 0x000fdc00000e0000 */
[----:B------:R-:W3:Y:S01]  /*0ed0*/  LDCU UR4, c[0x0][UR4+0x2b4] ;  /* 0x00005680040477ac */ /* 0x000ee20008000800 */
[----:B------:R-:W4:Y:S01]  /*0ee0*/  S2UR UR23, SR_CTAID.Y ;  /* 0x00000000001779c3 */ /* 0x000f220000002600 */
[----:B------:R-:W-:-:S05]  /*0ef0*/  CS2R.32 R93, SR_CgaSize ;  /* 0x00000000005d7805 */ /* 0x000fca0000008a00 */
[----:B------:R-:W-:-:S05]  /*0f00*/  IMAD R93, R93, -0xa0, RZ ;  /* 0xffffff605d5d7824 */ /* 0x000fca00078e02ff */
[----:B------:R-:W-:-:S14]  /*0f10*/  R2UR UR7, R93 ;  /* 0x000000005d0772ca */ /* 0x000fdc00000e0000 */
[----:B------:R-:W3:Y:S01]  /*0f20*/  LDCU UR7, c[0x0][UR7+0x2a0] ;  /* 0x00005400070777ac */ /* 0x000ee20008000800 */
[----:B------:R-:W-:-:S05]  /*0f30*/  CS2R.32 R93, SR_CgaSize ;  /* 0x00000000005d7805 */ /* 0x000fca0000008a00 */
[----:B------:R-:W-:-:S05]  /*0f40*/  IMAD R93, R93, -0xa0, RZ ;  /* 0xffffff605d5d7824 */ /* 0x000fca00078e02ff */
[----:B------:R-:W-:-:S14]  /*0f50*/  R2UR UR8, R93 ;  /* 0x000000005d0872ca */ /* 0x000fdc00000e0000 */
[----:B------:R-:W3:Y:S01]  /*0f60*/  LDCU UR8, c[0x0][UR8+0x2a4] ;  /* 0x00005480080877ac */ /* 0x000ee20008000800 */
[----:B------:R-:W3:Y:S01]  /*0f70*/  LDCU UR19, c[0x0][0xc24] ;  /* 0x00018480ff1377ac */ /* 0x000ee20008000800 */
[----:B------:R-:W3:Y:S01]  /*0f80*/  LDCU UR39, c[0x0][0xc24] ;  /* 0x00018480ff2777ac */ /* 0x000ee20008000800 */
[----:B-1----:R-:W-:Y:S01]  /*0f90*/  I2FP.F32.U32 R2, UR20 ;  /* 0x0000001400027c45 */ /* 0x002fe20008201000 */
[----:B------:R-:W1:Y:S04]  /*0fa0*/  LDCU UR24, c[0x0][0xc30] ;  /* 0x00018600ff1877ac */ /* 0x000e680008000800 */
[----:B--2---:R-:W-:Y:S01]  /*0fb0*/  FMUL R2, R2, UR5 ;  /* 0x0000000502027c20 */ /* 0x004fe20008400000 */
[----:B----4-:R-:W-:-:S05]  /*0fc0*/  I2FP.F32.U32 R0, UR23 ;  /* 0x0000001700007c45 */ /* 0x010fca0008201000 */
[----:B------:R-:W2:Y:S01]  /*0fd0*/  F2I.U32.TRUNC.NTZ R2, R2 ;  /* 0x0000000200027305 */ /* 0x000ea2000020f000 */
[----:B---3--:R-:W-:-:S07]  /*0fe0*/  FMUL R0, R0, UR4 ;  /* 0x0000000400007c20 */ /* 0x008fce0008400000 */
[----:B------:R-:W3:Y:S01]  /*0ff0*/  F2I.U32.TRUNC.NTZ R0, R0 ;  /* 0x0000000000007305 */ /* 0x000ee2000020f000 */
[----:B--2---:R-:W-:Y:S02]  /*1000*/  R2UR UR4, R2 ;  /* 0x00000000020472ca */ /* 0x004fe400000e0000 */
[----:B------:R-:W-:Y:S02]  /*1010*/  PRMT R2, RZ, 0x7610, R2 ;  /* 0x00007610ff027816 */ /* 0x000fe40000000002 */
[----:B---3--:R-:W-:Y:S02]  /*1020*/  R2UR UR6, R0 ;  /* 0x00000000000672ca */ /* 0x008fe400000e0000 */
[----:B------:R-:W-:-:S07]  /*1030*/  PRMT R0, RZ, 0x7610, R0 ;  /* 0x00007610ff007816 */ /* 0x000fce0000000000 */
[----:B------:R-:W-:-:S04]  /*1040*/  UIADD3 UR5, UPT, UPT, -UR4, URZ, URZ ;  /* 0x000000ff04057290 */ /* 0x000fc8000fffe1ff */
[----:B------:R-:W-:Y:S02]  /*1050*/  UIMAD UR5, UR7, UR5, UR20 ;  /* 0x00000005070572a4 */ /* 0x000fe4000f8e0214 */
[----:B------:R-:W-:-:S04]  /*1060*/  UIADD3 UR4, UPT, UPT, -UR6, URZ, URZ ;  /* 0x000000ff06047290 */ /* 0x000fc8000fffe1ff */
[----:B------:R-:W-:Y:S01]  /*1070*/  IMAD.U32 R93, RZ, RZ, UR5 ;  /* 0x00000005ff5d7e24 */ /* 0x000fe2000f8e00ff */
[----:B------:R-:W-:-:S06]  /*1080*/  UIMAD UR4, UR8, UR4, UR23 ;  /* 0x00000004080472a4 */ /* 0x000fcc000f8e0217 */
[----:B------:R-:W-:Y:S01]  /*1090*/  IMAD.U32 R92, RZ, RZ, UR4 ;  /* 0x00000004ff5c7e24 */ /* 0x000fe2000f8e00ff */
[----:B-1----:R-:W-:Y:S06]  /*10a0*/  BRA.U UP4, `(.L_x_17) ;  /* 0x0000000104307547 */ /* 0x002fec000b800000 */
[----:B------:R-:W-:Y:S01]  /*10b0*/  R2UR UR5, R92 ;  /* 0x000000005c0572ca */ /* 0x000fe200000e0000 */
[----:B------:R-:W-:Y:S01]  /*10c0*/  UMOV UR7, 0x3 ;  /* 0x0000000300077882 */ /* 0x000fe20000000000 */
[----:B------:R-:W-:-:S11]  /*10d0*/  R2UR UR4, R93 ;  /* 0x000000005d0472ca */ /* 0x000fd600000e0000 */
[----:B------:R-:W-:-:S04]  /*10e0*/  UISETP.NE.AND UP0, UPT, UR5, URZ, UPT ;  /* 0x000000ff0500728c */ /* 0x000fc8000bf05270 */
[----:B------:R-:W-:Y:S02]  /*10f0*/  UISETP.LT.U32.OR UP0, UPT, UR4, 0x2, !UP0 ;  /* 0x000000020400788c */ /* 0x000fe4000c701470 */
[----:B------:R-:W-:Y:S02]  /*1100*/  ULOP3.LUT UR4, UR4, 0xfffffffe, URZ, 0xc0, !UPT ;  /* 0xfffffffe04047892 */ /* 0x000fe4000f8ec0ff */
[----:B------:R-:W-:Y:S02]  /*1110*/  USEL UR6, URZ, 0x1, !UP0 ;  /* 0x00000001ff067887 */ /* 0x000fe4000c000000 */
[----:B------:R-:W-:Y:S02]  /*1120*/  USEL UR5, URZ, 0x2, !UP0 ;  /* 0x00000002ff057887 */ /* 0x000fe4000c000000 */
[----:B------:R-:W-:Y:S02]  /*1130*/  USHF.L.U32 UR4, UR7, UR4, URZ ;  /* 0x0000000407047299 */ /* 0x000fe400080006ff */
[----:B------:R-:W-:-:S04]  /*1140*/  UIADD3 UR5, UPT, UPT, UR6, UR5, URZ ;  /* 0x0000000506057290 */ /* 0x000fc8000fffe0ff */
[----:B------:R-:W-:Y:S02]  /*1150*/  IMAD.U32 R0, RZ, RZ, UR4 ;  /* 0x00000004ff007e24 */ /* 0x000fe4000f8e00ff */
[----:B------:R-:W-:-:S07]  /*1160*/  IMAD.U32 R2, RZ, RZ, UR5 ;  /* 0x00000005ff027e24 */ /* 0x000fce000f8e00ff */
.L_x_17:
[----:B------:R-:W1:Y:S01]  /*1170*/  S2UR UR54, SR_CTAID.Z ;  /* 0x00000000003679c3 */ /* 0x000e620000002700 */
[----:B------:R-:W-:Y:S01]  /*1180*/  UISETP.GE.AND UP0, UPT, UR19, 0x1, UPT ;  /* 0x000000011300788c */ /* 0x000fe2000bf06270 */
[----:B------:R-:W-:-:S08]  /*1190*/  UMOV UR53, UR20 ;  /* 0x0000001400357c82 */ /* 0x000fd00008000000 */
[----:B------:R-:W-:Y:S05]  /*11a0*/  BRA.U !UP0, `(.L_x_18) ;  /* 0x0000000108d47547 */ /* 0x000fea000b800000 */
[----:B------:R-:W2:Y:S01]  /*11b0*/  LDCU.128 UR12, c[0x0][0xc10] ;  /* 0x00018200ff0c77ac */ /* 0x000ea20008000c00 */
[----:B------:R-:W3:Y:S01]  /*11c0*/  LDCU UR21, c[0x0][0xc0c] ;  /* 0x00018180ff1577ac */ /* 0x000ee20008000800 */
[----:B------:R-:W4:Y:S01]  /*11d0*/  LDCU UR6, c[0x0][0x370] ;  /* 0x00006e00ff0677ac */ /* 0x000f220008000800 */
[----:B------:R-:W1:Y:S01]  /*11e0*/  LDCU UR7, c[0x0][0x374] ;  /* 0x00006e80ff0777ac */ /* 0x000e620008000800 */
[----:B------:R-:W1:Y:S01]  /*11f0*/  LDCU UR22, c[0x0][0xc20] ;  /* 0x00018400ff1677ac */ /* 0x000e620008000800 */
[----:B--2---:R-:W-:Y:S02]  /*1200*/  UIMAD.WIDE.U32 UR4, UR20, UR12, URZ ;  /* 0x0000000c140472a5 */ /* 0x004fe4000f8e00ff */
[----:B---3--:R-:W-:Y:S01]  /*1210*/  UISETP.NE.AND UP0, UPT, UR21, 0x1, UPT ;  /* 0x000000011500788c */ /* 0x008fe2000bf05270 */
[----:B------:R-:W2:Y:S01]  /*1220*/  LDCU.64 UR8, c[0x0][0xc28] ;  /* 0x00018500ff0877ac */ /* 0x000ea20008000a00 */
[----:B----4-:R-:W-:-:S03]  /*1230*/  UIMAD.WIDE.U32 UR10, UR6, UR12, URZ ;  /* 0x0000000c060a72a5 */ /* 0x010fc6000f8e00ff */
[----:B------:R-:W-:Y:S01]  /*1240*/  UMOV UR4, UR5 ;  /* 0x0000000500047c82 */ /* 0x000fe20008000000 */
[----:B------:R-:W-:Y:S02]  /*1250*/  UISETP.NE.AND UP2, UPT, UR19, 0x1, UPT ;  /* 0x000000011300788c */ /* 0x000fe4000bf45270 */
[----:B------:R-:W-:Y:S01]  /*1260*/  USHF.R.U32.HI UR4, URZ, UR13, UR4 ;  /* 0x0000000dff047299 */ /* 0x000fe20008011604 */
[----:B------:R-:W-:Y:S01]  /*1270*/  UMOV UR10, UR11 ;  /* 0x0000000b000a7c82 */ /* 0x000fe20008000000 */
[----:B------:R-:W-:Y:S02]  /*1280*/  UIMAD.WIDE.U32 UR16, UR23, UR15, URZ ;  /* 0x0000000f171072a5 */ /* 0x000fe4000f8e00ff */
[----:B------:R-:W-:Y:S02]  /*1290*/  USEL UR5, UR20, UR4, !UP0 ;  /* 0x0000000414057287 */ /* 0x000fe4000c000000 */
[----:B------:R-:W-:Y:S02]  /*12a0*/  @UP0 USHF.R.U32.HI UR6, URZ, UR13, UR10 ;  /* 0x0000000dff060299 */ /* 0x000fe4000801160a */
[----:B------:R-:W-:-:S02]  /*12b0*/  UISETP.NE.AND UP0, UPT, UR14, 0x1, UPT ;  /* 0x000000010e00788c */ /* 0x000fc4000bf05270 */
[----:B-1----:R-:W-:Y:S02]  /*12c0*/  UIMAD.WIDE.U32 UR10, UR7, UR15, URZ ;  /* 0x0000000f070a72a5 */ /* 0x002fe4000f8e00ff */
[----:B--2---:R-:W-:Y:S01]  /*12d0*/  UIMAD.WIDE.U32 UR12, UR6, UR8, URZ ;  /* 0x00000008060c72a5 */ /* 0x004fe2000f8e00ff */
[----:B------:R-:W-:Y:S01]  /*12e0*/  UMOV UR4, UR17 ;  /* 0x0000001100047c82 */ /* 0x000fe20008000000 */
[----:B------:R-:W-:-:S03]  /*12f0*/  UIADD3 UR53, UPT, UPT, -UR5, URZ, URZ ;  /* 0x000000ff05357290 */ /* 0x000fc6000fffe1ff */
[----:B------:R-:W-:Y:S01]  /*1300*/  UMOV UR10, UR11 ;  /* 0x0000000b000a7c82 */ /* 0x000fe20008000000 */
[----:B------:R-:W-:Y:S02]  /*1310*/  USHF.R.U32.HI UR4, URZ, UR22, UR4 ;  /* 0x00000016ff047299 */ /* 0x000fe40008011604 */
[----:B------:R-:W-:Y:S01]  /*1320*/  @UP0 USHF.R.U32.HI UR7, URZ, UR22, UR10 ;  /* 0x00000016ff070299 */ /* 0x000fe2000801160a */
[----:B------:R-:W-:Y:S01]  /*1330*/  UMOV UR12, UR13 ;  /* 0x0000000d000c7c82 */ /* 0x000fe20008000000 */
[----:B------:R-:W-:Y:S02]  /*1340*/  USEL UR4, UR23, UR4, !UP0 ;  /* 0x0000000417047287 */ /* 0x000fe4000c000000 */
[----:B------:R-:W-:Y:S02]  /*1350*/  UIMAD.WIDE.U32 UR10, UR7, UR8, URZ ;  /* 0x00000008070a72a5 */ /* 0x000fe4000f8e00ff */
[----:B------:R-:W-:Y:S02]  /*1360*/  @UP2 USHF.R.U32.HI UR6, URZ, UR9, UR12 ;  /* 0x00000009ff062299 */ /* 0x000fe4000801160c */
[----:B------:R-:W-:-:S02]  /*1370*/  UIMAD.WIDE.U32 UR12, UR4, UR8, URZ ;  /* 0x00000008040c72a5 */ /* 0x000fc4000f8e00ff */
[----:B------:R-:W-:Y:S01]  /*1380*/  UIMAD UR53, UR21, UR53, UR20 ;  /* 0x00000035153572a4 */ /* 0x000fe2000f8e0214 */
[----:B------:R-:W-:Y:S02]  /*1390*/  UMOV UR10, UR11 ;  /* 0x0000000b000a7c82 */ /* 0x000fe40008000000 */
[----:B------:R-:W-:Y:S02]  /*13a0*/  @UP2 USHF.R.U32.HI UR7, URZ, UR9, UR10 ;  /* 0x00000009ff072299 */ /* 0x000fe4000801160a */
[----:B------:R-:W-:Y:S02]  /*13b0*/  UIMAD UR10, UR6, UR19, URZ ;  /* 0x00000013060a72a4 */ /* 0x000fe4000f8e02ff */
[----:B------:R-:W-:-:S04]  /*13c0*/  UIMAD UR7, UR7, UR19, URZ ;  /* 0x00000013070772a4 */ /* 0x000fc8000f8e02ff */
[----:B------:R-:W-:-:S03]  /*13d0*/  UISETP.GE.AND UP0, UPT, UR4, UR7, UPT ;  /* 0x000000070400728c */ /* 0x000fc6000bf06270 */
[----:B------:R-:W-:Y:S01]  /*13e0*/  UMOV UR7, UR13 ;  /* 0x0000000d00077c82 */ /* 0x000fe20008000000 */
[----:B------:R-:W-:Y:S02]  /*13f0*/  UISETP.GE.OR UP0, UPT, UR5, UR10, UP0 ;  /* 0x0000000a0500728c */ /* 0x000fe40008706670 */
[----:B------:R-:W-:Y:S02]  /*1400*/  UIMAD.WIDE.U32 UR10, UR5, UR8, URZ ;  /* 0x00000008050a72a5 */ /* 0x000fe4000f8e00ff */
[----:B------:R-:W-:Y:S02]  /*1410*/  USHF.R.U32.HI UR7, URZ, UR9, UR7 ;  /* 0x00000009ff077299 */ /* 0x000fe40008011607 */
[----:B------:R-:W-:Y:S02]  /*1420*/  UIADD3 UR10, UPT, UPT, -UR4, URZ, URZ ;  /* 0x000000ff040a7290 */ /* 0x000fe4000fffe1ff */
[----:B------:R-:W-:Y:S02]  /*1430*/  USEL UR7, UR4, UR7, !UP2 ;  /* 0x0000000704077287 */ /* 0x000fe4000d000000 */
[----:B------:R-:W-:Y:S01]  /*1440*/  UIMAD UR10, UR14, UR10, UR23 ;  /* 0x0000000a0e0a72a4 */ /* 0x000fe2000f8e0217 */
[----:B------:R-:W-:-:S02]  /*1450*/  @!UP0 UMOV UR8, UR11 ;  /* 0x0000000b00088c82 */ /* 0x000fc40008000000 */
[----:B------:R-:W-:Y:S02]  /*1460*/  @!UP0 USHF.R.U32.HI UR8, URZ, UR9, UR8 ;  /* 0x00000009ff088299 */ /* 0x000fe40008011608 */
[----:B------:R-:W-:Y:S02]  /*1470*/  UIADD3 UR9, UPT, UPT, -UR7, URZ, URZ ;  /* 0x000000ff07097290 */ /* 0x000fe4000fffe1ff */
[----:B------:R-:W-:Y:S02]  /*1480*/  @!UP0 USEL UR8, UR5, UR8, !UP2 ;  /* 0x0000000805088287 */ /* 0x000fe4000d000000 */
[----:B------:R-:W-:Y:S02]  /*1490*/  UIMAD UR9, UR19, UR9, UR4 ;  /* 0x00000009130972a4 */ /* 0x000fe4000f8e0204 */
[----:B------:R-:W-:Y:S02]  /*14a0*/  @!UP0 UIADD3 UR7, UPT, UPT, UR7, -UR8, URZ ;  /* 0x8000000807078290 */ /* 0x000fe4000fffe0ff */
[----:B------:R-:W-:-:S02]  /*14b0*/  @!UP0 UIMAD UR6, UR9, UR6, UR8 ;  /* 0x00000006090682a4 */ /* 0x000fc4000f8e0208 */
[----:B------:R-:W-:-:S04]  /*14c0*/  @!UP0 UIMAD UR4, UR7, UR19, UR5 ;  /* 0x00000013070482a4 */ /* 0x000fc8000f8e0205 */
[----:B------:R-:W-:Y:S01]  /*14d0*/  UIMAD UR23, UR4, UR14, UR10 ;  /* 0x0000000e041772a4 */ /* 0x000fe2000f8e020a */
[----:B------:R-:W-:Y:S02]  /*14e0*/  @!UP0 UMOV UR5, UR6 ;  /* 0x0000000600058c82 */ /* 0x000fe40008000000 */
[----:B------:R-:W-:-:S12]  /*14f0*/  UIMAD UR53, UR5, UR21, UR53 ;  /* 0x00000015053572a4 */ /* 0x000fd8000f8e0235 */
.L_x_18:
[----:B------:R-:W-:-:S09]  /*1500*/  UISETP.NE.AND UP0, UPT, UR24, 0x1, UPT ;  /* 0x000000011800788c */ /* 0x000fd2000bf05270 */
[----:B------:R-:W-:Y:S05]  /*1510*/  BRA.U UP0, `(.L_x_19) ;  /* 0x0000000100407547 */ /* 0x000fea000b800000 */
[----:B------:R-:W2:Y:S01]  /*1520*/  LDCU.128 UR8, c[0x0][0xc10] ;  /* 0x00018200ff0877ac */ /* 0x000ea20008000c00 */
[----:B------:R-:W3:Y:S01]  /*1530*/  LDCU UR12, c[0x0][0xc0c] ;  /* 0x00018180ff0c77ac */ /* 0x000ee20008000800 */
[----:B------:R-:W4:Y:S01]  /*1540*/  LDCU UR13, c[0x0][0xc20] ;  /* 0x00018400ff0d77ac */ /* 0x000f220008000800 */
[----:B--2---:R-:W-:Y:S02]  /*1550*/  UIMAD.WIDE.U32 UR4, UR53, UR8, URZ ;  /* 0x00000008350472a5 */ /* 0x004fe4000f8e00ff */
[----:B------:R-:W-:Y:S02]  /*1560*/  UIMAD.WIDE.U32 UR6, UR23, UR11, URZ ;  /* 0x0000000b170672a5 */ /* 0x000fe4000f8e00ff */
[----:B---3--:R-:W-:Y:S02]  /*1570*/  UISETP.NE.AND UP0, UPT, UR12, 0x1, UPT ;  /* 0x000000010c00788c */ /* 0x008fe4000bf05270 */
[----:B------:R-:W-:-:S03]  /*1580*/  USHF.R.U32.HI UR5, URZ, UR9, UR5 ;  /* 0x00000009ff057299 */ /* 0x000fc60008011605 */
[----:B------:R-:W-:Y:S01]  /*1590*/  UMOV UR4, UR7 ;  /* 0x0000000700047c82 */ /* 0x000fe20008000000 */
[----:B------:R-:W-:Y:S02]  /*15a0*/  USEL UR5, UR53, UR5, !UP0 ;  /* 0x0000000535057287 */ /* 0x000fe4000c000000 */
[----:B------:R-:W-:Y:S02]  /*15b0*/  UISETP.NE.AND UP0, UPT, UR10, 0x1, UPT ;  /* 0x000000010a00788c */ /* 0x000fe4000bf05270 */
[----:B----4-:R-:W-:-:S04]  /*15c0*/  USHF.R.U32.HI UR4, URZ, UR13, UR4 ;  /* 0x0000000dff047299 */ /* 0x010fc80008011604 */
[----:B------:R-:W-:-:S04]  /*15d0*/  USEL UR4, UR23, UR4, !UP0 ;  /* 0x0000000417047287 */ /* 0x000fc8000c000000 */
[----:B------:R-:W-:Y:S02]  /*15e0*/  UIADD3 UR6, UPT, UPT, -UR4, UR5, URZ ;  /* 0x0000000504067290 */ /* 0x000fe4000fffe1ff */
[----:B------:R-:W-:Y:S02]  /*15f0*/  UIADD3 UR4, UPT, UPT, UR4, -UR5, URZ ;  /* 0x8000000504047290 */ /* 0x000fe4000fffe0ff */
[----:B------:R-:W-:Y:S02]  /*1600*/  UIMAD UR23, UR6, UR10, UR23 ;  /* 0x0000000a061772a4 */ /* 0x000fe4000f8e0217 */
[----:B------:R-:W-:-:S12]  /*1610*/  UIMAD UR53, UR4, UR12, UR53 ;  /* 0x0000000c043572a4 */ /* 0x000fd8000f8e0235 */
.L_x_19:
[----:B------:R-:W-:Y:S05]  /*1620*/  BRA.U !UP6, `(.L_x_20) ;  /* 0x000000010e0c7547 */ /* 0x000fea000b800000 */
[----:B------:R-:W-:Y:S01]  /*1630*/  UCGABAR_WAIT ;  /* 0x0000000000007dc7 */ /* 0x000fe20008000000 */
[----:B------:R-:W-:Y:S01]  /*1640*/  CCTL.IVALL ;  /* 0x00000000ff00798f */ /* 0x000fe20002000000 */
[----:B------:R-:W-:Y:S05]  /*1650*/  BRA `(.L_x_21) ;  /* 0x0000000000047947 */ /* 0x000fea0003800000 */
.L_x_20:
[----:B------:R-:W-:Y:S06]  /*1660*/  BAR.SYNC.DEFER_BLOCKING 0x0 ;  /* 0x0000000000007b1d */ /* 0x000fec0000010000 */
.L_x_21:
[----:B------:R-:W-:Y:S05]  /*1670*/  BRA.U UP5, `(.L_x_22) ;  /* 0x0000001d05707547 */ /* 0x000fea000b800000 */
[----:B------:R-:W2:Y:S01]  /*1680*/  LDCU UR5, c[0x0][0x388] ;  /* 0x00007100ff0577ac */ /* 0x000ea20008000800 */
[----:B------:R-:W-:Y:S01]  /*1690*/  PLOP3.LUT P1, PT, PT, PT, UP3, 0x80, 0x8 ;  /* 0x000000000008781c */ /* 0x000fe20003f2f038 */
[----:B------:R-:W-:Y:S01]  /*16a0*/  IMAD.MOV.U32 R2, RZ, RZ, RZ ;  /* 0x000000ffff027224 */ /* 0x000fe200078e00ff */
[----:B------:R-:W-:Y:S01]  /*16b0*/  ISETP.EQ.OR P2, PT, R3, RZ, P3 ;  /* 0x000000ff0300720c */ /* 0x000fe20001f42670 */
[----:B------:R-:W3:Y:S01]  /*16c0*/  LDCU UR8, c[0x0][0x38c] ;  /* 0x00007180ff0877ac */ /* 0x000ee20008000800 */
[----:B------:R-:W-:Y:S01]  /*16d0*/  PLOP3.LUT P1, PT, P1, PT, PT, 0x8, 0x80 ;  /* 0x000000000080781c */ /* 0x000fe20000f2e170 */
[----:B------:R-:W4:Y:S01]  /*16e0*/  LDCU.64 UR6, c[0x0][0x390] ;  /* 0x00007200ff0677ac */ /* 0x000f220008000a00 */
[----:B------:R-:W-:Y:S01]  /*16f0*/  UISETP.NE.AND UP1, UPT, UR18, URZ, UPT ;  /* 0x000000ff1200728c */ /* 0x000fe2000bf25270 */
[----:B-1----:R-:W1:Y:S01]  /*1700*/  LDCU UR54, c[0x0][0x370] ;  /* 0x00006e00ff3677ac */ /* 0x002e620008000800 */
[----:B--2---:R-:W-:Y:S01]  /*1710*/  UIADD3 UR5, UPT, UPT, UR5, 0x3f, URZ ;  /* 0x0000003f05057890 */ /* 0x004fe2000fffe0ff */
[----:B------:R-:W2:Y:S03]  /*1720*/  LDCU.64 UR46, c[0x0][0x348] ;  /* 0x00006900ff2e77ac */ /* 0x000ea60008000a00 */
[----:B------:R-:W-:-:S02]  /*1730*/  USHF.R.S32.HI UR4, URZ, 0x1f, UR5 ;  /* 0x0000001fff047899 */ /* 0x000fc40008011405 */
[----:B------:R-:W-:Y:S02]  /*1740*/  USHF.L.U32 UR58, UR20, 0x7, URZ ;  /* 0x00000007143a7899 */ /* 0x000fe400080006ff */
[----:B------:R-:W-:Y:S02]  /*1750*/  ULEA.HI UR4, UR4, UR5, URZ, 0x6 ;  /* 0x0000000504047291 */ /* 0x000fe4000f8f30ff */
[----:B------:R-:W-:Y:S02]  /*1760*/  USHF.L.U32 UR5, UR20, 0x5, URZ ;  /* 0x0000000514057899 */ /* 0x000fe400080006ff */
[----:B------:R-:W-:Y:S02]  /*1770*/  USHF.R.S32.HI UR4, URZ, 0x6, UR4 ;  /* 0x00000006ff047899 */ /* 0x000fe40008011404 */
[----:B------:R-:W-:Y:S02]  /*1780*/  ULOP3.LUT UR57, UR5, 0x20, URZ, 0xc0, !UPT ;  /* 0x0000002005397892 */ /* 0x000fe4000f8ec0ff */
[----:B---3--:R-:W-:Y:S01]  /*1790*/  UIMAD UR4, UR4, UR8, URZ ;  /* 0x00000008040472a4 */ /* 0x008fe2000f8e02ff */
[----:B------:R-:W3:Y:S03]  /*17a0*/  LDCU UR52, c[0x0][0x374] ;  /* 0x00006e80ff3477ac */ /* 0x000ee60008000800 */
[----:B----4-:R-:W-:-:S02]  /*17b0*/  UIMAD UR4, UR4, UR6, URZ ;  /* 0x00000006040472a4 */ /* 0x010fc4000f8e02ff */
[----:B------:R-:W-:Y:S02]  /*17c0*/  USEL UR38, UR38, 0x2, UP1 ;  /* 0x0000000226267887 */ /* 0x000fe40008800000 */
[----:B------:R-:W-:Y:S01]  /*17d0*/  UIMAD UR55, UR4, UR7, URZ ;  /* 0x00000007043772a4 */ /* 0x000fe2000f8e02ff */
[----:B------:R-:W-:Y:S01]  /*17e0*/  UMOV UR27, 0x1 ;  /* 0x00000001001b7882 */ /* 0x000fe20000000000 */
[----:B------:R-:W-:Y:S02]  /*17f0*/  UMOV UR31, URZ ;  /* 0x000000ff001f7c82 */ /* 0x000fe40008000000 */
[----:B------:R-:W-:Y:S02]  /*1800*/  UISETP.NE.AND UP2, UPT, UR55, URZ, UPT ;  /* 0x000000ff3700728c */ /* 0x000fe4000bf45270 */
[----:B------:R-:W-:Y:S01]  /*1810*/  UISETP.LT.U32.AND UP0, UPT, UR55, 0xa, UPT ;  /* 0x0000000a3700788c */ /* 0x000fe2000bf01070 */
[----:B------:R-:W-:Y:S01]  /*1820*/  UMOV UR36, URZ ;  /* 0x000000ff00247c82 */ /* 0x000fe20008000000 */
[----:B------:R-:W-:-:S02]  /*1830*/  UMOV UR42, URZ ;  /* 0x000000ff002a7c82 */ /* 0x000fc40008000000 */
[----:B------:R-:W-:-:S04]  /*1840*/  USEL UR4, UR55, 0xa, UP0 ;  /* 0x0000000a37047887 */ /* 0x000fc80008000000 */
[----:B------:R-:W-:Y:S02]  /*1850*/  UIADD3 UR5, UPT, UPT, UR4, -0x1, URZ ;  /* 0xffffffff04057890 */ /* 0x000fe4000fffe0ff */
[----:B------:R-:W-:Y:S02]  /*1860*/  @!UP2 UIADD3 UR5, UPT, UPT, UR4, URZ, URZ ;  /* 0x000000ff0405a290 */ /* 0x000fe4000fffe0ff */
[----:B------:R-:W-:Y:S02]  /*1870*/  UIADD3 UR51, UPT, UPT, UR55, -UR4, URZ ;  /* 0x8000000437337290 */ /* 0x000fe4000fffe0ff */
[----:B-123--:R-:W-:-:S12]  /*1880*/  UIADD3 UR56, UPT, UPT, UR5, 0x1, URZ ;  /* 0x0000000105387890 */ /* 0x00efd8000fffe0ff */
.L_x_40:
[----:B------:R-:W1:Y:S01]  /*1890*/  S2UR UR30, SR_CgaCtaId ;  /* 0x00000000001e79c3 */ /* 0x000e620000008800 */
[----:B------:R-:W-:Y:S01]  /*18a0*/  UMOV UR4, 0x400 ;  /* 0x0000040000047882 */ /* 0x000fe20000000000 */
[----:B------:R-:W-:Y:S01]  /*18b0*/  MOV R0, UR27 ;  /* 0x0000001b00007c02 */ /* 0x000fe20008000f00 */
[----:B------:R-:W-:Y:S02]  /*18c0*/  UISETP.NE.AND UP0, UPT, UR55, URZ, UPT ;  /* 0x000000ff3700728c */ /* 0x000fe4000bf05270 */
[----:B------:R-:W-:Y:S01]  /*18d0*/  ULEA UR19, UR23, UR57, 0x6 ;  /* 0x0000003917137291 */ /* 0x000fe2000f8e30ff */
[----:B------:R-:W-:Y:S01]  /*18e0*/  SHF.L.U32 R0, R0, 0x1f, RZ ;  /* 0x0000001f00007819 */ /* 0x000fe200000006ff */
[----:B------:R-:W-:Y:S01]  /*18f0*/  UMOV UR28, URZ ;  /* 0x000000ff001c7c82 */ /* 0x000fe20008000000 */
[----:B------:R-:W-:Y:S01]  /*1900*/  UMOV UR22, URZ ;  /* 0x000000ff00167c82 */ /* 0x000fe20008000000 */
[----:B------:R-:W-:Y:S01]  /*1910*/  UMOV UR21, URZ ;  /* 0x000000ff00157c82 */ /* 0x000fe20008000000 */
[----:B------:R-:W-:Y:S01]  /*1920*/  UMOV UR20, URZ ;  /* 0x000000ff00147c82 */ /* 0x000fe20008000000 */
[----:B-1----:R-:W-:-:S04]  /*1930*/  ULEA UR30, UR30, UR4, 0x18 ;  /* 0x000000041e1e7291 */ /* 0x002fc8000f8ec0ff */
[----:B------:R-:W-:-:S09]  /*1940*/  ULEA UR4, UR31, UR30, 0x3 ;  /* 0x0000001e1f047291 */ /* 0x000fd2000f8e18ff */
[----:B------:R1:W2:Y:S01]  /*1950*/  SYNCS.PHASECHK.TRANS64.TRYWAIT P0, [UR4+0x50], R0 ;  /* 0x00005000ff0075a7 */ /* 0x0002a20008001104 */
[----:B------:R-:W-:-:S04]  /*1960*/  ULEA.HI UR4, UR53, UR53, URZ, 0x1 ;  /* 0x0000003535047291 */ /* 0x000fc8000f8f08ff */
[----:B------:R-:W-:-:S04]  /*1970*/  USHF.L.U32 UR4, UR4, 0x7, URZ ;  /* 0x0000000704047899 */ /* 0x000fc800080006ff */
[----:B------:R-:W-:-:S04]  /*1980*/  ULOP3.LUT UR4, UR4, 0xffffff00, URZ, 0xc0, !UPT ;  /* 0xffffff0004047892 */ /* 0x000fc8000f8ec0ff */
[----:B------:R-:W-:Y:S01]  /*1990*/  ULOP3.LUT UR43, UR4, 0x80, UR58, 0xf8, !UPT ;  /* 0x00000080042b7892 */ /* 0x000fe2000f8ef83a */
[----:B------:R-:W-:Y:S11]  /*19a0*/  BRA.U !UP0, `(.L_x_23) ;  /* 0x0000000508ac7547 */ /* 0x000ff6000b800000 */
[----:B------:R-:W3:Y:S01]  /*19b0*/  LDCU.128 UR12, c[0x0][0x480] ;  /* 0x00009000ff0c77ac */ /* 0x000ee20008000c00 */
[----:B------:R-:W4:Y:S01]  /*19c0*/  LDCU.128 UR8, c[0x0][0x490] ;  /* 0x00009200ff0877ac */ /* 0x000f220008000c00 */
[----:B------:R-:W1:Y:S01]  /*19d0*/  LDCU.64 UR20, c[0x0][0x4c0] ;  /* 0x00009800ff1477ac */ /* 0x000e620008000a00 */
[----:B------:R-:W1:Y:S01]  /*19e0*/  LDCU.64 UR16, c[0x0][0x4f0] ;  /* 0x00009e00ff1077ac */ /* 0x000e620008000a00 */
[----:B------:R-:W1:Y:S01]  /*19f0*/  LDCU UR18, c[0x0][0x4c8] ;  /* 0x00009900ff1277ac */ /* 0x000e620008000800 */
[----:B---3--:R-:W-:Y:S02]  /*1a00*/  UIMAD.WIDE.U32 UR4, UR43, UR13, URZ ;  /* 0x0000000d2b0472a5 */ /* 0x008fe4000f8e00ff */
[----:B------:R-:W-:Y:S02]  /*1a10*/  UISETP.NE.AND UP0, UPT, UR12, 0x1, UPT ;  /* 0x000000010c00788c */ /* 0x000fe4000bf05270 */
[----:B------:R-:W-:Y:S01]  /*1a20*/  USHF.R.U32.HI UR5, URZ, UR14, UR5 ;  /* 0x0000000eff057299 */ /* 0x000fe20008011605 */
[----:B------:R-:W3:Y:S03]  /*1a30*/  LDCU UR49, c[0x0][0x38c] ;  /* 0x00007180ff3177ac */ /* 0x000ee60008000800 */
[----:B------:R-:W-:-:S02]  /*1a40*/  USEL UR5, UR43, UR5, !UP0 ;  /* 0x000000052b057287 */ /* 0x000fc4000c000000 */
[----:B------:R-:W-:Y:S02]  /*1a50*/  UISETP.NE.AND UP0, UPT, UR15, 0x1, UPT ;  /* 0x000000010f00788c */ /* 0x000fe4000bf05270 */
[----:B----4-:R-:W-:Y:S01]  /*1a60*/  UIMAD.WIDE.U32 UR6, UR5, UR8, URZ ;  /* 0x00000008050672a5 */ /* 0x010fe2000f8e00ff */
[----:B------:R-:W4:Y:S01]  /*1a70*/  LDCU UR8, c[0x0][0x4a0] ;  /* 0x00009400ff0877ac */ /* 0x000f220008000800 */
[----:B------:R-:W1:Y:S05]  /*1a80*/  LDCU UR23, c[0x0][0x4cc] ;  /* 0x00009980ff1777ac */ /* 0x000e6a0008000800 */
[----:B------:R-:W-:Y:S01]  /*1a90*/  UMOV UR4, UR7 ;  /* 0x0000000700047c82 */ /* 0x000fe20008000000 */
[----:B------:R-:W1:Y:S01]  /*1aa0*/  LDCU.64 UR40, c[0x0][0x390] ;  /* 0x00007200ff2877ac */ /* 0x000e620008000a00 */
[----:B------:R-:W-:Y:S01]  /*1ab0*/  USHF.R.U32.HI UR4, URZ, UR9, UR4 ;  /* 0x00000009ff047299 */ /* 0x000fe20008011604 */
[----:B------:R-:W1:Y:S03]  /*1ac0*/  LDCU UR9, c[0x0][0x4ec] ;  /* 0x00009d80ff0977ac */ /* 0x000e660008000800 */
[----:B------:R-:W-:-:S02]  /*1ad0*/  USEL UR4, UR5, UR4, !UP0 ;  /* 0x0000000405047287 */ /* 0x000fc4000c000000 */
[----:B------:R-:W-:Y:S02]  /*1ae0*/  UISETP.NE.AND UP0, UPT, UR10, 0x1, UPT ;  /* 0x000000010a00788c */ /* 0x000fe4000bf05270 */
[----:B------:R-:W-:Y:S01]  /*1af0*/  UIMAD.WIDE.U32 UR6, UR4, UR11, URZ ;  /* 0x0000000b040672a5 */ /* 0x000fe2000f8e00ff */
[----:B------:R-:W1:Y:S01]  /*1b00*/  LDCU.64 UR24, c[0x0][0x4d0] ;  /* 0x00009a00ff1877ac */ /* 0x000e620008000a00 */
[----:B------:R-:W-:-:S05]  /*1b10*/  UIADD3 UR42, UPT, UPT, UR56, UR36, URZ ;  /* 0x00000024382a7290 */ /* 0x000fca000fffe0ff */
[----:B------:R-:W-:Y:S01]  /*1b20*/  UMOV UR6, UR7 ;  /* 0x0000000700067c82 */ /* 0x000fe20008000000 */
[----:B------:R-:W-:Y:S02]  /*1b30*/  UIADD3 UR7, UPT, UPT, -UR4, URZ, URZ ;  /* 0x000000ff04077290 */ /* 0x000fe4000fffe1ff */
[----:B----4-:R-:W-:Y:S02]  /*1b40*/  USHF.R.U32.HI UR6, URZ, UR8, UR6 ;  /* 0x00000008ff067299 */ /* 0x010fe40008011606 */
[----:B------:R-:W-:Y:S02]  /*1b50*/  UIADD3 UR8, UPT, UPT, -UR5, URZ, URZ ;  /* 0x000000ff05087290 */ /* 0x000fe4000fffe1ff */
[----:B------:R-:W-:Y:S02]  /*1b60*/  USEL UR14, UR4, UR6, !UP0 ;  /* 0x00000006040e7287 */ /* 0x000fe4000c000000 */
[----:B------:R-:W-:Y:S02]  /*1b70*/  UIMAD UR7, UR15, UR7, UR5 ;  /* 0x000000070f0772a4 */ /* 0x000fe4000f8e0205 */
[----:B------:R-:W-:-:S02]  /*1b80*/  UIADD3 UR6, UPT, UPT, -UR14, URZ, URZ ;  /* 0x000000ff0e067290 */ /* 0x000fc4000fffe1ff */
[----:B------:R-:W-:Y:S02]  /*1b90*/  UIMAD UR8, UR12, UR8, UR43 ;  /* 0x000000080c0872a4 */ /* 0x000fe4000f8e022b */
[----:B------:R-:W-:Y:S02]  /*1ba0*/  UIMAD UR13, UR10, UR6, UR4 ;  /* 0x000000060a0d72a4 */ /* 0x000fe4000f8e0204 */
[----:B-1----:R-:W-:Y:S02]  /*1bb0*/  UIMAD UR11, UR8, UR20, UR9 ;  /* 0x00000014080b72a4 */ /* 0x002fe4000f8e0209 */
[----:B------:R-:W-:Y:S01]  /*1bc0*/  UIMAD UR12, UR7, UR21, UR16 ;  /* 0x00000015070c72a4 */ /* 0x000fe2000f8e0210 */
[----:B------:R-:W1:Y:S02]  /*1bd0*/  LDCU.64 UR4, c[0x0][0x4f8] ;  /* 0x00009f00ff0477ac */ /* 0x000e640008000a00 */
[----:B------:R-:W4:Y:S01]  /*1be0*/  LDCU UR6, c[0x0][0x500] ;  /* 0x0000a000ff0677ac */ /* 0x000f220008000800 */
[----:B------:R-:W-:Y:S01]  /*1bf0*/  UIMAD UR13, UR13, UR18, UR17 ;  /* 0x000000120d0d72a4 */ /* 0x000fe2000f8e0211 */
[----:B------:R-:W-:Y:S01]  /*1c00*/  UMOV UR28, URZ ;  /* 0x000000ff001c7c82 */ /* 0x000fe20008000000 */
[----:B------:R-:W-:Y:S01]  /*1c10*/  UMOV UR7, UR31 ;  /* 0x0000001f00077c82 */ /* 0x000fe20008000000 */
[----:B------:R-:W-:Y:S01]  /*1c20*/  UMOV UR20, URZ ;  /* 0x000000ff00147c82 */ /* 0x000fe20008000000 */
[----:B------:R-:W-:Y:S01]  /*1c30*/  UMOV UR21, URZ ;  /* 0x000000ff00157c82 */ /* 0x000fe20008000000 */
[----:B---3--:R-:W-:-:S07]  /*1c40*/  UMOV UR22, URZ ;  /* 0x000000ff00167c82 */ /* 0x008fce0008000000 */
.L_x_29:
[----:B------:R-:W-:Y:S01]  /*1c50*/  @!P3 MOV R3, 0xa000 ;  /* 0x0000a0000003b802 */ /* 0x000fe20000000f00 */
[----:B------:R-:W-:Y:S01]  /*1c60*/  ULEA UR9, UR7, UR30, 0x3 ;  /* 0x0000001e07097291 */ /* 0x000fe2000f8e18ff */
[----:B-12---:R-:W-:Y:S11]  /*1c70*/  @P0 BRA `(.L_x_24) ;  /* 0x0000000000100947 */ /* 0x006ff60003800000 */
[----:B------:R-:W-:Y:S04]  /*1c80*/  MOV R0, UR27 ;  /* 0x0000001b00007c02 */ /* 0x000fe80008000f00 */
[----:B------:R-:W-:Y:S04]  /*1c90*/  SHF.L.U32 R5, R0, 0x1f, RZ ;  /* 0x0000001f00057819 */ /* 0x000fe800000006ff */
[----:B------:R-:W2:Y:S02]  /*1ca0*/  SYNCS.PHASECHK.TRANS64.TRYWAIT P0, [UR9+0x50], R5 ;  /* 0x00005005ff0075a7 */ /* 0x000ea40008001109 */
[----:B--2---:R-:W-:Y:S05]  /*1cb0*/  @!P0 BRA `(.L_x_25) ;  /* 0x0000006c00f88947 */ /* 0x004fea0003800000 */
.L_x_24:
[----:B------:R3:W-:Y:S01]  /*1cc0*/  @!P3 SYNCS.ARRIVE.TRANS64 RZ, [UR9], R3 ;  /* 0x00000003ffffb9a7 */ /* 0x0007e20008000009 */
[----:B------:R-:W-:Y:S04]  /*1cd0*/  ULOP3.LUT UR8, UR38, 0x2, URZ, 0xfc, !UPT ;  /* 0x0000000226087892 */ /* 0x000fe8000f8efcff */
[----:B------:R-:W-:Y:S09]  /*1ce0*/  UISETP.NE.AND UP0, UPT, UR8, 0x2, UPT ;  /* 0x000000020800788c */ /* 0x000ff2000bf05270 */
[----:B------:R-:W-:Y:S05]  /*1cf0*/  BRA.U UP0, `(.L_x_26) ;  /* 0x0000000100047547 */ /* 0x000fea000b800000 */
[----:B-1--4-:R-:W-:Y:S05]  /*1d00*/  BPT.TRAP 0x1 ;  /* 0x000000040000795c */ /* 0x012fea0000300000 */
.L_x_26:
[----:B------:R-:W-:Y:S04]  /*1d10*/  BSSY.RECONVERGENT B0, `(.L_x_27) ;  /* 0x0000003000007945 */ /* 0x000fe80003800200 */
[----:B------:R-:W-:Y:S05]  /*1d20*/  @P2 BRA `(.L_x_28) ;  /* 0x0000000000042947 */ /* 0x000fea0003800000 */
[----:B-1--4-:R-:W-:Y:S05]  /*1d30*/  BPT.TRAP 0x1 ;  /* 0x000000040000795c */ /* 0x012fea0000300000 */
.L_x_28:
[----:B-1--4-:R-:W-:Y:S05]  /*1d40*/  BSYNC.RECONVERGENT B0 ;  /* 0x0000000000007941 */ /* 0x012fea0003800200 */
.L_x_27:
[----:B------:R-:W-:Y:S02]  /*1d50*/  UIADD3 UR8, UPT, UPT, UR7, 0x1, URZ ;  /* 0x0000000107087890 */ /* 0x000fe4000fffe0ff */
[----:B------:R-:W-:Y:S02]  /*1d60*/  UIMAD UR15, UR20, UR23, UR4 ;  /* 0x00000017140f72a4 */ /* 0x000fe4000f8e0204 */
[----:B------:R-:W-:Y:S02]  /*1d70*/  UISETP.NE.AND UP0, UPT, UR8, 0xa, UPT ;  /* 0x0000000a0800788c */ /* 0x000fe4000bf05270 */
[----:B------:R-:W-:Y:S02]  /*1d80*/  ULEA UR17, UR7, UR30, 0xe ;  /* 0x0000001e07117291 */ /* 0x000fe4000f8e70ff */
[----:B------:R-:W-:Y:S02]  /*1d90*/  USEL UR10, URZ, 0x1, UP0 ;  /* 0x00000001ff0a7887 */ /* 0x000fe40008000000 */
[----:B------:R-:W-:Y:S02]  /*1da0*/  USEL UR31, UR8, URZ, UP0 ;  /* 0x000000ff081f7287 */ /* 0x000fe40008000000 */
[----:B------:R-:W-:Y:S02]  /*1db0*/  ULOP3.LUT UR27, UR27, UR10, URZ, 0x3c, !UPT ;  /* 0x0000000a1b1b7292 */ /* 0x000fe4000f8e3cff */
[----:B------:R-:W-:Y:S02]  /*1dc0*/  ULEA UR8, UR31, UR30, 0x3 ;  /* 0x0000001e1f087291 */ /* 0x000fe4000f8e18ff */
[----:B------:R-:W-:Y:S02]  /*1dd0*/  ULEA UR16, UR7, UR30, 0xc ;  /* 0x0000001e07107291 */ /* 0x000fe4000f8e60ff */
[----:B------:R-:W-:Y:S01]  /*1de0*/  UIADD3 UR34, UP0, UPT, UR46, 0x80, URZ ;  /* 0x000000802e227890 */ /* 0x000fe2000ff1e0ff */
[----:B--2---:R-:W-:Y:S01]  /*1df0*/  MOV R0, UR27 ;  /* 0x0000001b00007c02 */ /* 0x004fe20008000f00 */
[----:B------:R-:W-:Y:S02]  /*1e00*/  ULOP3.LUT UR9, UR9, 0xfefffff8, URZ, 0xc0, !UPT ;  /* 0xfefffff809097892 */ /* 0x000fe4000f8ec0ff */
[----:B------:R-:W-:Y:S01]  /*1e10*/  USHF.L.U32 UR10, UR28, 0x6, URZ ;  /* 0x000000061c0a7899 */ /* 0x000fe200080006ff */
[----:B---3--:R-:W-:Y:S01]  /*1e20*/  SHF.L.U32 R3, R0, 0x1f, RZ ;  /* 0x0000001f00037819 */ /* 0x008fe200000006ff */
[----:B------:R-:W-:Y:S02]  /*1e30*/  UIADD3.X UR35, UPT, UPT, URZ, UR47, URZ, UP0, !UPT ;  /* 0x0000002fff237290 */ /* 0x000fe400087fe4ff */
[----:B------:R-:W-:Y:S01]  /*1e40*/  UIADD3 UR32, UP3, UPT, UR46, 0x200, URZ ;  /* 0x000002002e207890 */ /* 0x000fe2000ff7e0ff */
[----:B------:R3:W1:Y:S01]  /*1e50*/  SYNCS.PHASECHK.TRANS64.TRYWAIT P0, [UR8+0x50], R3 ;  /* 0x00005003ff0075a7 */ /* 0x0006620008001108 */
[----:B------:R-:W-:Y:S02]  /*1e60*/  UIMAD UR8, UR21, UR24, UR5 ;  /* 0x00000018150872a4 */ /* 0x000fe4000f8e0205 */
[----:B------:R-:W-:Y:S02]  /*1e70*/  UIMAD UR7, UR22, UR25, UR6 ;  /* 0x00000019160772a4 */ /* 0x000fe4000f8e0206 */
[----:B------:R-:W-:Y:S02]  /*1e80*/  ULEA UR15, UR8, UR15, 0x5 ;  /* 0x0000000f080f7291 */ /* 0x000fe4000f8e28ff */
[----:B------:R-:W-:Y:S02]  /*1e90*/  UIADD3 UR8, UPT, UPT, UR17, 0x6400, URZ ;  /* 0x0000640011087890 */ /* 0x000fe4000fffe0ff */
[----:B------:R-:W-:Y:S02]  /*1ea0*/  ULEA UR7, UR7, UR15, 0xa ;  /* 0x0000000f07077291 */ /* 0x000fe4000f8e50ff */
[----:B------:R-:W-:Y:S02]  /*1eb0*/  UIADD3.X UR33, UPT, UPT, URZ, UR47, URZ, UP3, !UPT ;  /* 0x0000002fff217290 */ /* 0x000fe40009ffe4ff */
[----:B------:R-:W-:Y:S02]  /*1ec0*/  UPRMT UR7, UR7, 0x5410, URZ ;  /* 0x0000541007077896 */ /* 0x000fe400080000ff */
[----:B------:R-:W-:Y:S02]  /*1ed0*/  UIADD3 UR16, UPT, UPT, UR16, 0x2e400, URZ ;  /* 0x0002e40010107890 */ /* 0x000fe4000fffe0ff */
[----:B------:R-:W-:Y:S02]  /*1ee0*/  UIADD3 UR37, UPT, UPT, UR20, 0x1, URZ ;  /* 0x0000000114257890 */ /* 0x000fe4000fffe0ff */
[----:B------:R-:W-:Y:S02]  /*1ef0*/  UIADD3 UR29, UPT, UPT, UR21, 0x1, URZ ;  /* 0x00000001151d7890 */ /* 0x000fe4000fffe0ff */
[----:B------:R-:W-:Y:S02]  /*1f00*/  UISETP.NE.AND UP2, UPT, UR37, UR49, UPT ;  /* 0x000000312500728c */ /* 0x000fe4000bf45270 */
[----:B------:R-:W-:Y:S02]  /*1f10*/  UIADD3 UR26, UPT, UPT, UR22, 0x1, URZ ;  /* 0x00000001161a7890 */ /* 0x000fe4000fffe0ff */
[----:B------:R-:W-:Y:S01]  /*1f20*/  UIADD3 UR36, UPT, UPT, UR36, 0x1, URZ ;  /* 0x0000000124247890 */ /* 0x000fe2000fffe0ff */
[----:B------:R-:W-:Y:S01]  /*1f30*/  UMOV UR44, 0x0 ;  /* 0x00000000002c7882 */ /* 0x000fe20000000000 */
[----:B------:R-:W-:Y:S01]  /*1f40*/  UMOV UR45, 0x10000000 ;  /* 0x10000000002d7882 */ /* 0x000fe20000000000 */
[----:B------:R-:W-:Y:S01]  /*1f50*/  UMOV UR17, UR9 ;  /* 0x0000000900117c82 */ /* 0x000fe20008000000 */
[----:B------:R2:W-:Y:S01]  /*1f60*/  UTMALDG.5D.IM2COL.2CTA [UR8], [UR34], UR7, desc[UR44] ;  /* 0x00002c08220073b4 */ /* 0x0005e20008261007 */
[----:B------:R-:W-:Y:S02]  /*1f70*/  UMOV UR18, UR10 ;  /* 0x0000000a00127c82 */ /* 0x000fe40008000000 */
[----:B------:R-:W-:Y:S04]  /*1f80*/  @UP2 UIADD3 UR29, UPT, UPT, UR21, URZ, URZ ;  /* 0x000000ff151d2290 */ /* 0x000fe8000fffe0ff */
[----:B------:R-:W-:Y:S01]  /*1f90*/  UISETP.NE.AND UP1, UPT, UR29, UR40, UPT ;  /* 0x000000281d00728c */ /* 0x000fe2000bf25270 */
[----:B------:R4:W-:Y:S10]  /*1fa0*/  UTMALDG.5D.2CTA [UR16], [UR32], desc[UR44] ;  /* 0x00002c10200075b4 */ /* 0x0009f40008221000 */
[----:B------:R-:W-:Y:S04]  /*1fb0*/  @UP1 UIADD3 UR26, UPT, UPT, UR22, URZ, URZ ;  /* 0x000000ff161a1290 */ /* 0x000fe8000fffe0ff */
[----:B------:R-:W-:Y:S02]  /*1fc0*/  UISETP.NE.AND UP0, UPT, UR26, UR41, UPT ;  /* 0x000000291a00728c */ /* 0x000fe4000bf05270 */
[----:B--2---:R-:W-:Y:S09]  /*1fd0*/  UIADD3 UR8, UPT, UPT, UR28, 0x1, URZ ;  /* 0x000000011c087890 */ /* 0x004ff2000fffe0ff */
[----:B------:R-:W-:Y:S01]  /*1fe0*/  @UP0 UIADD3 UR8, UPT, UPT, UR28, URZ, URZ ;  /* 0x000000ff1c080290 */ /* 0x000fe2000fffe0ff */
[----:B------:R-:W-:Y:S01]  /*1ff0*/  UMOV UR7, UR31 ;  /* 0x0000001f00077c82 */ /* 0x000fe20008000000 */
[----:B----4-:R-:W-:Y:S02]  /*2000*/  USEL UR22, UR26, URZ, UP0 ;  /* 0x000000ff1a167287 */ /* 0x010fe40008000000 */
[----:B------:R-:W-:Y:S02]  /*2010*/  UISETP.NE.AND UP0, UPT, UR36, UR42, UPT ;  /* 0x0000002a2400728c */ /* 0x000fe4000bf05270 */
[----:B------:R-:W-:Y:S02]  /*2020*/  USEL UR20, UR37, URZ, UP2 ;  /* 0x000000ff25147287 */ /* 0x000fe40009000000 */
[----:B------:R-:W-:Y:S01]  /*2030*/  USEL UR21, UR29, URZ, UP1 ;  /* 0x000000ff1d157287 */ /* 0x000fe20008800000 */
[----:B------:R-:W-:Y:S04]  /*2040*/  UMOV UR28, UR8 ;  /* 0x00000008001c7c82 */ /* 0x000fe80008000000 */
[----:B---3--:R-:W-:Y:S07]  /*2050*/  BRA.U UP0, `(.L_x_29) ;  /* 0xfffffff900fc7547 */ /* 0x008fee000b83ffff */
.L_x_23:
[----:B------:R-:W-:Y:S01]  /*2060*/  ULEA UR4, UR31, UR30, 0x3 ;  /* 0x0000001e1f047291 */ /* 0x000fe2000f8e18ff */
[----:B-1----:R-:W-:Y:S01]  /*2070*/  MOV R0, UR27 ;  /* 0x0000001b00007c02 */ /* 0x002fe20008000f00 */
[----:B------:R-:W-:Y:S01]  /*2080*/  @!P1 SYNCS.ARRIVE.TRANS64.A1T0 RZ, [UR30+0xd8], RZ ;  /* 0x0000d8ffffff99a7 */ /* 0x000fe2000810001e */
[----:B------:R-:W-:Y:S02]  /*2090*/  UISETP.GE.AND UP0, UPT, UR51, 0x1, UPT ;  /* 0x000000013300788c */ /* 0x000fe4000bf06270 */
[----:B------:R-:W-:-:S04]  /*20a0*/  SHF.L.U32 R0, R0, 0x1f, RZ ;  /* 0x0000001f00007819 */ /* 0x000fc800000006ff */
[----:B--2---:R1:W2:Y:S03]  /*20b0*/  SYNCS.PHASECHK.TRANS64.TRYWAIT P0, [UR4+0x50], R0 ;  /* 0x00005000ff0075a7 */ /* 0x0042a60008001104 */
[----:B------:R-:W-:Y:S05]  /*20c0*/  BRA.U !UP0, `(.L_x_30) ;  /* 0x0000000508a47547 */ /* 0x000fea000b800000 */
[----:B------:R-:W3:Y:S01]  /*20d0*/  LDCU.128 UR8, c[0x0][0x480] ;  /* 0x00009000ff0877ac */ /* 0x000ee20008000c00 */
[----:B------:R-:W4:Y:S01]  /*20e0*/  LDCU.128 UR32, c[0x0][0x490] ;  /* 0x00009200ff2077ac */ /* 0x000f220008000c00 */
[----:B------:R-:W1:Y:S01]  /*20f0*/  LDCU UR13, c[0x0][0x4c8] ;  /* 0x00009900ff0d77ac */ /* 0x000e620008000800 */
        /* <DEDUP_REMOVED lines=10> */
[----:B------:R-:W1:Y:S05]  /*21a0*/  LDCU.64 UR40, c[0x0][0x390] ;  /* 0x00007200ff2877ac */ /* 0x000e6a0008000a00 */
[----:B------:R-:W-:Y:S01]  /*21b0*/  UMOV UR4, UR7 ;  /* 0x0000000700047c82 */ /* 0x000fe20008000000 */
[----:B------:R-:W1:Y:S01]  /*21c0*/  LDCU.64 UR24, c[0x0][0x4d0] ;  /* 0x00009a00ff1877ac */ /* 0x000e620008000a00 */
[----:B------:R-:W-:Y:S01]  /*21d0*/  USHF.R.U32.HI UR4, URZ, UR33, UR4 ;  /* 0x00000021ff047299 */ /* 0x000fe20008011604 */
[----:B------:R-:W4:Y:S03]  /*21e0*/  LDCU.64 UR32, c[0x0][0x4c0] ;  /* 0x00009800ff2077ac */ /* 0x000f260008000a00 */
[----:B------:R-:W-:-:S02]  /*21f0*/  USEL UR4, UR5, UR4, !UP0 ;  /* 0x0000000405047287 */ /* 0x000fc4000c000000 */
[----:B------:R-:W-:Y:S02]  /*2200*/  UISETP.NE.AND UP0, UPT, UR34, 0x1, UPT ;  /* 0x000000012200788c */ /* 0x000fe4000bf05270 */
[----:B------:R-:W-:Y:S02]  /*2210*/  UIMAD.WIDE.U32 UR6, UR4, UR35, URZ ;  /* 0x00000023040672a5 */ /* 0x000fe4000f8e00ff */
[----:B------:R-:W-:Y:S01]  /*2220*/  UIADD3 UR42, UPT, UPT, UR51, UR42, URZ ;  /* 0x0000002a332a7290 */ /* 0x000fe2000fffe0ff */
[----:B------:R-:W-:-:S04]  /*2230*/  UMOV UR37, UR51 ;  /* 0x0000003300257c82 */ /* 0x000fc80008000000 */
[----:B------:R-:W-:Y:S01]  /*2240*/  UMOV UR6, UR7 ;  /* 0x0000000700067c82 */ /* 0x000fe20008000000 */
[----:B------:R-:W-:Y:S02]  /*2250*/  UIADD3 UR7, UPT, UPT, -UR5, URZ, URZ ;  /* 0x000000ff05077290 */ /* 0x000fe4000fffe1ff */
[----:B---3--:R-:W-:Y:S02]  /*2260*/  USHF.R.U32.HI UR6, URZ, UR9, UR6 ;  /* 0x00000009ff067299 */ /* 0x008fe40008011606 */
[----:B------:R-:W-:Y:S02]  /*2270*/  UIMAD UR7, UR8, UR7, UR43 ;  /* 0x00000007080772a4 */ /* 0x000fe4000f8e022b */
[----:B------:R-:W-:Y:S02]  /*2280*/  USEL UR14, UR4, UR6, !UP0 ;  /* 0x00000006040e7287 */ /* 0x000fe4000c000000 */
[----:B------:R-:W-:Y:S02]  /*2290*/  UIADD3 UR6, UPT, UPT, -UR4, URZ, URZ ;  /* 0x000000ff04067290 */ /* 0x000fe4000fffe1ff */
[----:B------:R-:W-:-:S02]  /*22a0*/  UIADD3 UR9, UPT, UPT, -UR14, URZ, URZ ;  /* 0x000000ff0e097290 */ /* 0x000fc4000fffe1ff */
[----:B------:R-:W-:Y:S02]  /*22b0*/  UIMAD UR12, UR11, UR6, UR5 ;  /* 0x000000060b0c72a4 */ /* 0x000fe4000f8e0205 */
[----:B------:R-:W-:Y:S02]  /*22c0*/  UIMAD UR9, UR34, UR9, UR4 ;  /* 0x00000009220972a4 */ /* 0x000fe4000f8e0204 */
[----:B----4-:R-:W-:Y:S01]  /*22d0*/  UIMAD UR11, UR7, UR32, UR10 ;  /* 0x00000020070b72a4 */ /* 0x010fe2000f8e020a */
[----:B------:R-:W3:Y:S02]  /*22e0*/  LDCU UR43, c[0x0][0x38c] ;  /* 0x00007180ff2b77ac */ /* 0x000ee40008000800 */
[----:B------:R-:W4:Y:S01]  /*22f0*/  LDCU UR6, c[0x0][0x500] ;  /* 0x0000a000ff0677ac */ /* 0x000f220008000800 */
[----:B------:R-:W2:Y:S01]  /*2300*/  LDCU.64 UR4, c[0x0][0x4f8] ;  /* 0x00009f00ff0477ac */ /* 0x000ea20008000a00 */
[----:B-1----:R-:W-:Y:S02]  /*2310*/  UIMAD UR12, UR12, UR33, UR16 ;  /* 0x000000210c0c72a4 */ /* 0x002fe4000f8e0210 */
[----:B------:R-:W-:Y:S01]  /*2320*/  UIMAD UR13, UR9, UR13, UR17 ;  /* 0x0000000d090d72a4 */ /* 0x000fe2000f8e0211 */
[----:B------:R-:W-:-:S11]  /*2330*/  UMOV UR7, UR31 ;  /* 0x0000001f00077c82 */ /* 0x000fd60008000000 */
.L_x_36:
[----:B------:R-:W-:Y:S01]  /*2340*/  @!P3 MOV R3, 0xa000 ;  /* 0x0000a0000003b802 */ /* 0x000fe20000000f00 */
[----:B------:R-:W-:Y:S01]  /*2350*/  ULEA UR9, UR7, UR30, 0x3 ;  /* 0x0000001e07097291 */ /* 0x000fe2000f8e18ff */
[----:B--2---:R-:W-:Y:S11]  /*2360*/  @P0 BRA `(.L_x_31) ;  /* 0x0000000000100947 */ /* 0x004ff60003800000 */
[----:B------:R-:W-:Y:S04]  /*2370*/  MOV R0, UR27 ;  /* 0x0000001b00007c02 */ /* 0x000fe80008000f00 */
[----:B------:R-:W-:Y:S04]  /*2380*/  SHF.L.U32 R5, R0, 0x1f, RZ ;  /* 0x0000001f00057819 */ /* 0x000fe800000006ff */
[----:B------:R-:W1:Y:S02]  /*2390*/  SYNCS.PHASECHK.TRANS64.TRYWAIT P0, [UR9+0x50], R5 ;  /* 0x00005005ff0075a7 */ /* 0x000e640008001109 */
[----:B-1----:R-:W-:Y:S05]  /*23a0*/  @!P0 BRA `(.L_x_32) ;  /* 0x0000006800548947 */ /* 0x002fea0003800000 */
.L_x_31:
[----:B------:R2:W-:Y:S01]  /*23b0*/  @!P3 SYNCS.ARRIVE.TRANS64 RZ, [UR9], R3 ;  /* 0x00000003ffffb9a7 */ /* 0x0005e20008000009 */
[----:B------:R-:W-:Y:S04]  /*23c0*/  ULOP3.LUT UR8, UR38, 0x2, URZ, 0xfc, !UPT ;  /* 0x0000000226087892 */ /* 0x000fe8000f8efcff */
[----:B------:R-:W-:Y:S09]  /*23d0*/  UISETP.NE.AND UP0, UPT, UR8, 0x2, UPT ;  /* 0x000000020800788c */ /* 0x000ff2000bf05270 */
[----:B------:R-:W-:Y:S05]  /*23e0*/  BRA.U UP0, `(.L_x_33) ;  /* 0x0000000100047547 */ /* 0x000fea000b800000 */
[----:B---34-:R-:W-:Y:S05]  /*23f0*/  BPT.TRAP 0x1 ;  /* 0x000000040000795c */ /* 0x018fea0000300000 */
.L_x_33:
[----:B------:R-:W-:Y:S04]  /*2400*/  BSSY.RECONVERGENT B0, `(.L_x_34) ;  /* 0x0000003000007945 */ /* 0x000fe80003800200 */
[----:B------:R-:W-:Y:S05]  /*2410*/  @P2 BRA `(.L_x_35) ;  /* 0x0000000000042947 */ /* 0x000fea0003800000 */
[----:B---34-:R-:W-:Y:S05]  /*2420*/  BPT.TRAP 0x1 ;  /* 0x000000040000795c */ /* 0x018fea0000300000 */
.L_x_35:
[----:B---34-:R-:W-:Y:S05]  /*2430*/  BSYNC.RECONVERGENT B0 ;  /* 0x0000000000007941 */ /* 0x018fea0003800200 */
.L_x_34:
[----:B------:R-:W-:Y:S02]  /*2440*/  UIADD3 UR8, UPT, UPT, UR7, 0x1, URZ ;  /* 0x0000000107087890 */ /* 0x000fe4000fffe0ff */
[----:B------:R-:W-:Y:S02]  /*2450*/  UIMAD UR16, UR20, UR23, UR4 ;  /* 0x00000017141072a4 */ /* 0x000fe4000f8e0204 */
[----:B------:R-:W-:Y:S02]  /*2460*/  UISETP.NE.AND UP0, UPT, UR8, 0xa, UPT ;  /* 0x0000000a0800788c */ /* 0x000fe4000bf05270 */
[----:B------:R-:W-:Y:S02]  /*2470*/  UIMAD UR15, UR21, UR24, UR5 ;  /* 0x00000018150f72a4 */ /* 0x000fe4000f8e0205 */
[----:B------:R-:W-:Y:S02]  /*2480*/  USEL UR10, URZ, 0x1, UP0 ;  /* 0x00000001ff0a7887 */ /* 0x000fe40008000000 */
[----:B------:R-:W-:Y:S02]  /*2490*/  USEL UR31, UR8, URZ, UP0 ;  /* 0x000000ff081f7287 */ /* 0x000fe40008000000 */
[----:B------:R-:W-:Y:S02]  /*24a0*/  ULOP3.LUT UR27, UR27, UR10, URZ, 0x3c, !UPT ;  /* 0x0000000a1b1b7292 */ /* 0x000fe4000f8e3cff */
[----:B------:R-:W-:Y:S02]  /*24b0*/  ULEA UR8, UR31, UR30, 0x3 ;  /* 0x0000001e1f087291 */ /* 0x000fe4000f8e18ff */
[----:B------:R-:W-:Y:S02]  /*24c0*/  ULEA UR17, UR7, UR30, 0xc ;  /* 0x0000001e07117291 */ /* 0x000fe4000f8e60ff */
[----:B------:R-:W-:Y:S01]  /*24d0*/  ULEA UR15, UR15, UR16, 0x5 ;  /* 0x000000100f0f7291 */ /* 0x000fe2000f8e28ff */
[----:B-1----:R-:W-:Y:S01]  /*24e0*/  MOV R0, UR27 ;  /* 0x0000001b00007c02 */ /* 0x002fe20008000f00 */
[----:B------:R-:W-:Y:S02]  /*24f0*/  UIADD3 UR34, UP0, UPT, UR46, 0x80, URZ ;  /* 0x000000802e227890 */ /* 0x000fe4000ff1e0ff */
[----:B------:R-:W-:Y:S01]  /*2500*/  ULOP3.LUT UR9, UR9, 0xfefffff8, URZ, 0xc0, !UPT ;  /* 0xfefffff809097892 */ /* 0x000fe2000f8ec0ff */
[----:B--2---:R-:W-:Y:S01]  /*2510*/  SHF.L.U32 R3, R0, 0x1f, RZ ;  /* 0x0000001f00037819 */ /* 0x004fe200000006ff */
[----:B------:R-:W-:Y:S02]  /*2520*/  USHF.L.U32 UR10, UR28, 0x6, URZ ;  /* 0x000000061c0a7899 */ /* 0x000fe400080006ff */
[----:B------:R-:W-:Y:S01]  /*2530*/  UIADD3.X UR35, UPT, UPT, URZ, UR47, URZ, UP0, !UPT ;  /* 0x0000002fff237290 */ /* 0x000fe200087fe4ff */
[----:B------:R1:W2:Y:S01]  /*2540*/  SYNCS.PHASECHK.TRANS64.TRYWAIT P0, [UR8+0x50], R3 ;  /* 0x00005003ff0075a7 */ /* 0x0002a20008001108 */
[----:B------:R-:W-:Y:S02]  /*2550*/  ULEA UR8, UR7, UR30, 0xe ;  /* 0x0000001e07087291 */ /* 0x000fe4000f8e70ff */
[----:B------:R-:W-:Y:S02]  /*2560*/  UIMAD UR7, UR22, UR25, UR6 ;  /* 0x00000019160772a4 */ /* 0x000fe4000f8e0206 */
[----:B------:R-:W-:Y:S02]  /*2570*/  UIADD3 UR8, UPT, UPT, UR8, 0x6400, URZ ;  /* 0x0000640008087890 */ /* 0x000fe4000fffe0ff */
[----:B------:R-:W-:Y:S02]  /*2580*/  ULEA UR7, UR7, UR15, 0xa ;  /* 0x0000000f07077291 */ /* 0x000fe4000f8e50ff */
[----:B------:R-:W-:Y:S02]  /*2590*/  UIADD3 UR32, UP3, UPT, UR46, 0x200, URZ ;  /* 0x000002002e207890 */ /* 0x000fe4000ff7e0ff */
[----:B------:R-:W-:Y:S02]  /*25a0*/  UPRMT UR7, UR7, 0x5410, URZ ;  /* 0x0000541007077896 */ /* 0x000fe400080000ff */
[----:B------:R-:W-:Y:S02]  /*25b0*/  UIADD3.X UR33, UPT, UPT, URZ, UR47, URZ, UP3, !UPT ;  /* 0x0000002fff217290 */ /* 0x000fe40009ffe4ff */
[----:B------:R-:W-:Y:S02]  /*25c0*/  UIADD3 UR16, UPT, UPT, UR17, 0x2e400, URZ ;  /* 0x0002e40011107890 */ /* 0x000fe4000fffe0ff */
[----:B------:R-:W-:Y:S02]  /*25d0*/  UIADD3 UR36, UPT, UPT, UR20, 0x1, URZ ;  /* 0x0000000114247890 */ /* 0x000fe4000fffe0ff */
[----:B------:R-:W-:Y:S02]  /*25e0*/  UIADD3 UR29, UPT, UPT, UR21, 0x1, URZ ;  /* 0x00000001151d7890 */ /* 0x000fe4000fffe0ff */
[----:B------:R-:W-:Y:S02]  /*25f0*/  UISETP.NE.AND UP2, UPT, UR36, UR43, UPT ;  /* 0x0000002b2400728c */ /* 0x000fe4000bf45270 */
[----:B------:R-:W-:Y:S01]  /*2600*/  UIADD3 UR26, UPT, UPT, UR22, 0x1, URZ ;  /* 0x00000001161a7890 */ /* 0x000fe2000fffe0ff */
[----:B------:R-:W-:Y:S01]  /*2610*/  UMOV UR44, 0x0 ;  /* 0x00000000002c7882 */ /* 0x000fe20000000000 */
[----:B------:R-:W-:Y:S01]  /*2620*/  UMOV UR45, 0x10000000 ;  /* 0x10000000002d7882 */ /* 0x000fe20000000000 */
[----:B------:R-:W-:Y:S01]  /*2630*/  UMOV UR17, UR9 ;  /* 0x0000000900117c82 */ /* 0x000fe20008000000 */
[----:B------:R3:W-:Y:S01]  /*2640*/  UTMALDG.5D.IM2COL.2CTA [UR8], [UR34], UR7, desc[UR44] ;  /* 0x00002c08220073b4 */ /* 0x0007e20008261007 */
[----:B------:R-:W-:Y:S04]  /*2650*/  UMOV UR18, UR10 ;  /* 0x0000000a00127c82 */ /* 0x000fe80008000000 */
[----:B------:R-:W-:Y:S04]  /*2660*/  @UP2 UIADD3 UR29, UPT, UPT, UR21, URZ, URZ ;  /* 0x000000ff151d2290 */ /* 0x000fe8000fffe0ff */
[----:B------:R-:W-:Y:S01]  /*2670*/  UISETP.NE.AND UP1, UPT, UR29, UR40, UPT ;  /* 0x000000281d00728c */ /* 0x000fe2000bf25270 */
[----:B------:R4:W-:Y:S10]  /*2680*/  UTMALDG.5D.2CTA [UR16], [UR32], desc[UR44] ;  /* 0x00002c10200075b4 */ /* 0x0009f40008221000 */
[----:B------:R-:W-:Y:S04]  /*2690*/  @UP1 UIADD3 UR26, UPT, UPT, UR22, URZ, URZ ;  /* 0x000000ff161a1290 */ /* 0x000fe8000fffe0ff */
[----:B------:R-:W-:Y:S02]  /*26a0*/  UISETP.NE.AND UP0, UPT, UR26, UR41, UPT ;  /* 0x000000291a00728c */ /* 0x000fe4000bf05270 */
[----:B---3--:R-:W-:Y:S09]  /*26b0*/  UIADD3 UR8, UPT, UPT, UR28, 0x1, URZ ;  /* 0x000000011c087890 */ /* 0x008ff2000fffe0ff */
[----:B------:R-:W-:Y:S02]  /*26c0*/  @UP0 UIADD3 UR8, UPT, UPT, UR28, URZ, URZ ;  /* 0x000000ff1c080290 */ /* 0x000fe4000fffe0ff */
[----:B------:R-:W-:Y:S02]  /*26d0*/  UIADD3 UR7, UPT, UPT, UR37, -0x1, URZ ;  /* 0xffffffff25077890 */ /* 0x000fe4000fffe0ff */
[----:B----4-:R-:W-:Y:S02]  /*26e0*/  USEL UR22, UR26, URZ, UP0 ;  /* 0x000000ff1a167287 */ /* 0x010fe40008000000 */
[----:B------:R-:W-:Y:S02]  /*26f0*/  UISETP.GT.U32.AND UP0, UPT, UR37, 0x1, UPT ;  /* 0x000000012500788c */ /* 0x000fe4000bf04070 */
[----:B------:R-:W-:Y:S02]  /*2700*/  USEL UR20, UR36, URZ, UP2 ;  /* 0x000000ff24147287 */ /* 0x000fe40009000000 */
[----:B------:R-:W-:Y:S01]  /*2710*/  USEL UR21, UR29, URZ, UP1 ;  /* 0x000000ff1d157287 */ /* 0x000fe20008800000 */
[----:B------:R-:W-:Y:S01]  /*2720*/  UMOV UR37, UR7 ;  /* 0x0000000700257c82 */ /* 0x000fe20008000000 */
[----:B------:R-:W-:Y:S01]  /*2730*/  UMOV UR7, UR31 ;  /* 0x0000001f00077c82 */ /* 0x000fe20008000000 */
[----:B------:R-:W-:Y:S02]  /*2740*/  UMOV UR28, UR8 ;  /* 0x00000008001c7c82 */ /* 0x000fe40008000000 */
[----:B-1----:R-:W-:Y:S07]  /*2750*/  BRA.U UP0, `(.L_x_36) ;  /* 0xfffffff900f87547 */ /* 0x002fee000b83ffff */
.L_x_30:
[----:B------:R-:W-:Y:S01]  /*2760*/  SHF.L.U32 R3, R2, 0x1f, RZ ;  /* 0x0000001f02037819 */ /* 0x000fe200000006ff */
[----:B------:R-:W-:-:S03]  /*2770*/  NOP ;  /* 0x0000000000007918 */ /* 0x000fc60000000000 */
[----:B--2---:R-:W2:Y:S02]  /*2780*/  SYNCS.PHASECHK.TRANS64.TRYWAIT P0, [UR30+0xe0], R3 ;  /* 0x0000e003ff0075a7 */ /* 0x004ea4000800111e */
[----:B--2---:R-:W-:Y:S05]  /*2790*/  @!P0 BRA `(.L_x_37) ;  /* 0x0000006400708947 */ /* 0x004fea0003800000 */
.L_x_136:
[----:B------:R-:W2:Y:S01]  /*27a0*/  LDS.128 R4, [UR30+0x120] ;  /* 0x0001201eff047984 */ /* 0x000ea20008000c00 */
[----:B------:R-:W-:Y:S02]  /*27b0*/  UIADD3 UR4, UPT, UPT, UR30, 0xe8, URZ ;  /* 0x000000e81e047890 */ /* 0x000fe4000fffe0ff */
[----:B------:R-:W-:Y:S01]  /*27c0*/  UISETP.GE.AND UP0, UPT, UR39, 0x1, UPT ;  /* 0x000000012700788c */ /* 0x000fe2000bf06270 */
[----:B------:R-:W-:Y:S01]  /*27d0*/  @!PT LDS RZ, [RZ] ;  /* 0x00000000fffff984 */ /* 0x000fe20000000800 */
[----:B------:R-:W-:Y:S01]  /*27e0*/  @!PT LDS RZ, [RZ] ;  /* 0x00000000fffff984 */ /* 0x000fe20000000800 */
[----:B------:R-:W-:Y:S01]  /*27f0*/  @!PT LDS RZ, [RZ] ;  /* 0x00000000fffff984 */ /* 0x000fe20000000800 */
[----:B------:R-:W-:Y:S01]  /*2800*/  @!PT LDS RZ, [RZ] ;  /* 0x00000000fffff984 */ /* 0x000fe20000000800 */
[----:B------:R3:W-:Y:S06]  /*2810*/  MEMBAR.ALL.CTA ;  /* 0x0000000000007992 */ /* 0x0007ec0000008000 */
[----:B---3--:R-:W3:Y:S01]  /*2820*/  FENCE.VIEW.ASYNC.S ;  /* 0x00000000000073c6 */ /* 0x008ee20000000000 */
[----:B------:R-:W-:-:S09]  /*2830*/  UPRMT UR4, URZ, 0x654, UR4 ;  /* 0x00000654ff047896 */ /* 0x000fd20008000004 */
[----:B---3--:R-:W-:Y:S01]  /*2840*/  SYNCS.ARRIVE.TRANS64.RED.A1T0 RZ, [UR4], RZ ;  /* 0x000000ffffff79a7 */ /* 0x008fe20008100404 */
[----:B--2---:R-:W-:-:S13]  /*2850*/  LOP3.LUT P0, RZ, R6, 0x1, RZ, 0xc0, !PT ;  /* 0x0000000106ff7812 */ /* 0x004fda000780c0ff */
[----:B------:R-:W-:Y:S01]  /*2860*/  VOTEU.ANY UP1, P0 ;  /* 0x0000000000ff7886 */ /* 0x000fe20000020100 */
[----:B------:R-:W-:-:S13]  /*2870*/  PLOP3.LUT P0, PT, PT, PT, UP1, 0x80, 0x8 ;  /* 0x000000000008781c */ /* 0x000fda0003f0f018 */
[----:B-1----:R-:W-:Y:S02]  /*2880*/  @P0 MOV R0, R4 ;  /* 0x0000000400000202 */ /* 0x002fe40000000f00 */
[----:B------:R-:W-:Y:S02]  /*2890*/  @P0 LOP3.LUT R4, R5, 0xffff, RZ, 0xc0, !PT ;  /* 0x0000ffff05040812 */ /* 0x000fe400078ec0ff */
[----:B------:R-:W-:Y:S02]  /*28a0*/  @P0 R2UR UR6, R0 ;  /* 0x00000000000602ca */ /* 0x000fe400000e0000 */
[----:B------:R-:W-:-:S11]  /*28b0*/  @P0 R2UR UR5, R4 ;  /* 0x00000000040502ca */ /* 0x000fd600000e0000 */
[----:B------:R-:W-:Y:S02]  /*28c0*/  @UP1 UMOV UR50, UR6 ;  /* 0x0000000600321c82 */ /* 0x000fe40008000000 */
[----:B------:R-:W-:Y:S01]  /*28d0*/  @UP1 UMOV UR48, UR5 ;  /* 0x0000000500301c82 */ /* 0x000fe20008000000 */
[----:B------:R-:W-:Y:S05]  /*28e0*/  BRA.U !UP0, `(.L_x_38) ;  /* 0x0000000108d47547 */ /* 0x000fea000b800000 */
[----:B------:R-:W1:Y:S01]  /*28f0*/  LDCU.128 UR16, c[0x0][0xc10] ;  /* 0x00018200ff1077ac */ /* 0x000e620008000c00 */
[----:B------:R-:W2:Y:S01]  /*2900*/  LDCU UR20, c[0x0][0xc20] ;  /* 0x00018400ff1477ac */ /* 0x000ea20008000800 */
[----:B------:R-:W3:Y:S01]  /*2910*/  LDCU UR13, c[0x0][0xc0c] ;  /* 0x00018180ff0d77ac */ /* 0x000ee20008000800 */
[----:B------:R-:W4:Y:S01]  /*2920*/  LDCU.64 UR14, c[0x0][0xc28] ;  /* 0x00018500ff0e77ac */ /* 0x000f220008000a00 */
[----:B------:R-:W-:Y:S02]  /*2930*/  UISETP.NE.AND UP3, UPT, UR39, 0x1, UPT ;  /* 0x000000012700788c */ /* 0x000fe4000bf65270 */
[----:B-1----:R-:W-:Y:S02]  /*2940*/  UIMAD.WIDE.U32 UR4, UR52, UR19, URZ ;  /* 0x00000013340472a5 */ /* 0x002fe4000f8e00ff */
[----:B------:R-:W-:Y:S02]  /*2950*/  UIMAD.WIDE.U32 UR6, UR54, UR16, URZ ;  /* 0x00000010360672a5 */ /* 0x000fe4000f8e00ff */
[----:B------:R-:W-:-:S02]  /*2960*/  UISETP.NE.AND UP0, UPT, UR18, 0x1, UPT ;  /* 0x000000011200788c */ /* 0x000fc4000bf05270 */
[----:B------:R-:W-:Y:S01]  /*2970*/  UIMAD.WIDE.U32 UR10, UR48, UR19, URZ ;  /* 0x00000013300a72a5 */ /* 0x000fe2000f8e00ff */
[----:B------:R-:W-:Y:S01]  /*2980*/  UMOV UR4, UR5 ;  /* 0x0000000500047c82 */ /* 0x000fe20008000000 */
[----:B---3--:R-:W-:Y:S02]  /*2990*/  UISETP.NE.AND UP2, UPT, UR13, 0x1, UPT ;  /* 0x000000010d00788c */ /* 0x008fe4000bf45270 */
[----:B--2---:R-:W-:Y:S02]  /*29a0*/  USHF.R.U32.HI UR5, URZ, UR20, UR4 ;  /* 0x00000014ff057299 */ /* 0x004fe40008011604 */
[----:B------:R-:W-:Y:S01]  /*29b0*/  UIMAD.WIDE.U32 UR8, UR50, UR16, URZ ;  /* 0x00000010320872a5 */ /* 0x000fe2000f8e00ff */
[----:B------:R-:W-:Y:S01]  /*29c0*/  UMOV UR4, UR7 ;  /* 0x0000000700047c82 */ /* 0x000fe20008000000 */
[----:B------:R-:W-:Y:S02]  /*29d0*/  USEL UR5, UR52, UR5, !UP0 ;  /* 0x0000000534057287 */ /* 0x000fe4000c000000 */
[----:B------:R-:W-:-:S02]  /*29e0*/  USHF.R.U32.HI UR4, URZ, UR17, UR4 ;  /* 0x00000011ff047299 */ /* 0x000fc40008011604 */
[----:B----4-:R-:W-:Y:S02]  /*29f0*/  UIMAD.WIDE.U32 UR6, UR5, UR14, URZ ;  /* 0x0000000e050672a5 */ /* 0x010fe4000f8e00ff */
[----:B------:R-:W-:Y:S01]  /*2a00*/  USEL UR12, UR54, UR4, !UP2 ;  /* 0x00000004360c7287 */ /* 0x000fe2000d000000 */
[----:B------:R-:W-:Y:S02]  /*2a10*/  UMOV UR8, UR9 ;  /* 0x0000000900087c82 */ /* 0x000fe40008000000 */
[----:B------:R-:W-:Y:S01]  /*2a20*/  UMOV UR4, UR11 ;  /* 0x0000000b00047c82 */ /* 0x000fe20008000000 */
[----:B------:R-:W-:Y:S01]  /*2a30*/  UIMAD.WIDE.U32 UR10, UR12, UR14, URZ ;  /* 0x0000000e0c0a72a5 */ /* 0x000fe2000f8e00ff */
[----:B------:R-:W-:Y:S01]  /*2a40*/  UMOV UR6, UR7 ;  /* 0x0000000700067c82 */ /* 0x000fe20008000000 */
[----:B------:R-:W-:Y:S02]  /*2a50*/  USHF.R.U32.HI UR4, URZ, UR20, UR4 ;  /* 0x00000014ff047299 */ /* 0x000fe40008011604 */
[----:B------:R-:W-:-:S02]  /*2a60*/  @UP3 USHF.R.U32.HI UR5, URZ, UR15, UR6 ;  /* 0x0000000fff053299 */ /* 0x000fc40008011606 */
[----:B------:R-:W-:Y:S01]  /*2a70*/  USHF.R.U32.HI UR17, URZ, UR17, UR8 ;  /* 0x00000011ff117299 */ /* 0x000fe20008011608 */
[----:B------:R-:W-:Y:S01]  /*2a80*/  UMOV UR6, UR11 ;  /* 0x0000000b00067c82 */ /* 0x000fe20008000000 */
[----:B------:R-:W-:Y:S02]  /*2a90*/  USEL UR4, UR48, UR4, !UP0 ;  /* 0x0000000430047287 */ /* 0x000fe4000c000000 */
[----:B------:R-:W-:Y:S02]  /*2aa0*/  @UP3 USHF.R.U32.HI UR12, URZ, UR15, UR6 ;  /* 0x0000000fff0c3299 */ /* 0x000fe40008011606 */
[----:B------:R-:W-:Y:S02]  /*2ab0*/  UIMAD UR6, UR39, UR5, URZ ;  /* 0x00000005270672a4 */ /* 0x000fe4000f8e02ff */
[----:B------:R-:W-:Y:S02]  /*2ac0*/  USEL UR5, UR50, UR17, !UP2 ;  /* 0x0000001132057287 */ /* 0x000fe4000d000000 */
[----:B------:R-:W-:-:S02]  /*2ad0*/  UIMAD UR8, UR39, UR12, URZ ;  /* 0x0000000c270872a4 */ /* 0x000fc4000f8e02ff */
[----:B------:R-:W-:Y:S02]  /*2ae0*/  UISETP.GE.AND UP0, UPT, UR4, UR6, UPT ;  /* 0x000000060400728c */ /* 0x000fe4000bf06270 */
[----:B------:R-:W-:Y:S02]  /*2af0*/  UIMAD.WIDE.U32 UR6, UR4, UR14, URZ ;  /* 0x0000000e040672a5 */ /* 0x000fe4000f8e00ff */
[----:B------:R-:W-:Y:S02]  /*2b00*/  UISETP.GE.OR UP0, UPT, UR5, UR8, UP0 ;  /* 0x000000080500728c */ /* 0x000fe40008706670 */
[----:B------:R-:W-:Y:S02]  /*2b10*/  UIMAD.WIDE.U32 UR8, UR5, UR14, URZ ;  /* 0x0000000e050872a5 */ /* 0x000fe4000f8e00ff */
[----:B------:R-:W-:Y:S01]  /*2b20*/  UIADD3 UR10, UPT, UPT, -UR4, URZ, URZ ;  /* 0x000000ff040a7290 */ /* 0x000fe2000fffe1ff */
[----:B------:R-:W-:Y:S02]  /*2b30*/  UMOV UR6, UR7 ;  /* 0x0000000700067c82 */ /* 0x000fe40008000000 */
[----:B------:R-:W-:-:S02]  /*2b40*/  USHF.R.U32.HI UR6, URZ, UR15, UR6 ;  /* 0x0000000fff067299 */ /* 0x000fc40008011606 */
[----:B------:R-:W-:Y:S02]  /*2b50*/  UIMAD UR10, UR18, UR10, UR48 ;  /* 0x0000000a120a72a4 */ /* 0x000fe4000f8e0230 */
[----:B------:R-:W-:Y:S01]  /*2b60*/  USEL UR6, UR4, UR6, !UP3 ;  /* 0x0000000604067287 */ /* 0x000fe2000d800000 */
[----:B------:R-:W-:Y:S01]  /*2b70*/  @!UP0 UMOV UR7, UR9 ;  /* 0x0000000900078c82 */ /* 0x000fe20008000000 */
[----:B------:R-:W-:Y:S02]  /*2b80*/  UIADD3 UR9, UPT, UPT, -UR5, URZ, URZ ;  /* 0x000000ff05097290 */ /* 0x000fe4000fffe1ff */
[----:B------:R-:W-:Y:S02]  /*2b90*/  @!UP0 USHF.R.U32.HI UR7, URZ, UR15, UR7 ;  /* 0x0000000fff078299 */ /* 0x000fe40008011607 */
[----:B------:R-:W-:Y:S02]  /*2ba0*/  UIADD3 UR8, UPT, UPT, -UR6, URZ, URZ ;  /* 0x000000ff06087290 */ /* 0x000fe4000fffe1ff */
[----:B------:R-:W-:-:S02]  /*2bb0*/  @!UP0 USEL UR7, UR5, UR7, !UP3 ;  /* 0x0000000705078287 */ /* 0x000fc4000d800000 */
[----:B------:R-:W-:Y:S02]  /*2bc0*/  UIMAD UR8, UR39, UR8, UR4 ;  /* 0x00000008270872a4 */ /* 0x000fe4000f8e0204 */
[----:B------:R-:W-:Y:S02]  /*2bd0*/  @!UP0 UIADD3 UR6, UPT, UPT, UR6, -UR7, URZ ;  /* 0x8000000706068290 */ /* 0x000fe4000fffe0ff */
[----:B------:R-:W-:Y:S02]  /*2be0*/  @!UP0 UIMAD UR7, UR8, UR12, UR7 ;  /* 0x0000000c080782a4 */ /* 0x000fe4000f8e0207 */
[----:B------:R-:W-:Y:S02]  /*2bf0*/  @!UP0 UIMAD UR4, UR39, UR6, UR5 ;  /* 0x00000006270482a4 */ /* 0x000fe4000f8e0205 */
[----:B------:R-:W-:Y:S02]  /*2c00*/  UIMAD UR6, UR13, UR9, UR50 ;  /* 0x000000090d0672a4 */ /* 0x000fe4000f8e0232 */
[----:B------:R-:W-:Y:S01]  /*2c10*/  UIMAD UR48, UR4, UR18, UR10 ;  /* 0x00000012043072a4 */ /* 0x000fe2000f8e020a */
[----:B------:R-:W-:-:S02]  /*2c20*/  @!UP0 UMOV UR5, UR7 ;  /* 0x0000000700058c82 */ /* 0x000fc40008000000 */
[----:B------:R-:W-:-:S12]  /*2c30*/  UIMAD UR50, UR5, UR13, UR6 ;  /* 0x0000000d053272a4 */ /* 0x000fd8000f8e0206 */
.L_x_38:
[----:B------:R-:W1:Y:S02]  /*2c40*/  LDCU UR4, c[0x0][0xc30] ;  /* 0x00018600ff0477ac */ /* 0x000e640008000800 */
[----:B-1----:R-:W-:-:S09]  /*2c50*/  UISETP.NE.AND UP0, UPT, UR4, 0x1, UPT ;  /* 0x000000010400788c */ /* 0x002fd2000bf05270 */
[----:B------:R-:W-:Y:S05]  /*2c60*/  BRA.U UP0, `(.L_x_39) ;  /* 0x0000000100447547 */ /* 0x000fea000b800000 */
[----:B------:R-:W1:Y:S01]  /*2c70*/  LDCU.128 UR8, c[0x0][0xc10] ;  /* 0x00018200ff0877ac */ /* 0x000e620008000c00 */
[----:B------:R-:W2:Y:S01]  /*2c80*/  LDCU UR12, c[0x0][0xc0c] ;  /* 0x00018180ff0c77ac */ /* 0x000ea20008000800 */
[----:B------:R-:W3:Y:S01]  /*2c90*/  LDCU UR13, c[0x0][0xc20] ;  /* 0x00018400ff0d77ac */ /* 0x000ee20008000800 */
[----:B-1----:R-:W-:Y:S02]  /*2ca0*/  UIMAD.WIDE.U32 UR6, UR50, UR8, URZ ;  /* 0x00000008320672a5 */ /* 0x002fe4000f8e00ff */
[----:B------:R-:W-:Y:S02]  /*2cb0*/  UIMAD.WIDE.U32 UR4, UR48, UR11, URZ ;  /* 0x0000000b300472a5 */ /* 0x000fe4000f8e00ff */
[----:B--2---:R-:W-:Y:S02]  /*2cc0*/  UISETP.NE.AND UP2, UPT, UR12, 0x1, UPT ;  /* 0x000000010c00788c */ /* 0x004fe4000bf45270 */
[----:B------:R-:W-:Y:S01]  /*2cd0*/  UISETP.NE.AND UP0, UPT, UR10, 0x1, UPT ;  /* 0x000000010a00788c */ /* 0x000fe2000bf05270 */
[----:B------:R-:W-:-:S02]  /*2ce0*/  UMOV UR6, UR7 ;  /* 0x0000000700067c82 */ /* 0x000fc40008000000 */
[----:B------:R-:W-:Y:S01]  /*2cf0*/  UMOV UR4, UR5 ;  /* 0x0000000500047c82 */ /* 0x000fe20008000000 */
[----:B------:R-:W-:Y:S02]  /*2d00*/  USHF.R.U32.HI UR6, URZ, UR9, UR6 ;  /* 0x00000009ff067299 */ /* 0x000fe40008011606 */
[----:B---3--:R-:W-:Y:S02]  /*2d10*/  USHF.R.U32.HI UR4, URZ, UR13, UR4 ;  /* 0x0000000dff047299 */ /* 0x008fe40008011604 */
[----:B------:R-:W-:Y:S02]  /*2d20*/  USEL UR5, UR50, UR6, !UP2 ;  /* 0x0000000632057287 */ /* 0x000fe4000d000000 */
[----:B------:R-:W-:-:S04]  /*2d30*/  USEL UR4, UR48, UR4, !UP0 ;  /* 0x0000000430047287 */ /* 0x000fc8000c000000 */
[----:B------:R-:W-:Y:S02]  /*2d40*/  UIADD3 UR6, UPT, UPT, UR5, -UR4, URZ ;  /* 0x8000000405067290 */ /* 0x000fe4000fffe0ff */
[----:B------:R-:W-:Y:S02]  /*2d50*/  UIADD3 UR4, UPT, UPT, -UR5, UR4, URZ ;  /* 0x0000000405047290 */ /* 0x000fe4000fffe1ff */
[----:B------:R-:W-:Y:S02]  /*2d60*/  UIMAD UR48, UR6, UR10, UR48 ;  /* 0x0000000a063072a4 */ /* 0x000fe4000f8e0230 */
[----:B------:R-:W-:-:S12]  /*2d70*/  UIMAD UR50, UR4, UR12, UR50 ;  /* 0x0000000c043272a4 */ /* 0x000fd8000f8e0232 */
.L_x_39:
[----:B------:R-:W-:Y:S01]  /*2d80*/  R2UR UR5, R93 ;  /* 0x000000005d0572ca */ /* 0x000fe200000e0000 */
[----:B------:R-:W-:Y:S01]  /*2d90*/  UMOV UR36, UR42 ;  /* 0x0000002a00247c82 */ /* 0x000fe20008000000 */
[----:B------:R-:W-:Y:S02]  /*2da0*/  R2UR UR4, R92 ;  /* 0x000000005c0472ca */ /* 0x000fe400000e0000 */
[----:B------:R-:W-:Y:S02]  /*2db0*/  PLOP3.LUT P1, PT, PT, PT, PT, 0x80, 0x8 ;  /* 0x000000000008781c */ /* 0x000fe40003f2f070 */
[----:B------:R-:W-:-:S07]  /*2dc0*/  LOP3.LUT R2, R2, 0x1, RZ, 0x3c, !PT ;  /* 0x0000000102027812 */ /* 0x000fce00078e3cff */
[----:B------:R-:W-:Y:S02]  /*2dd0*/  UIADD3 UR53, UPT, UPT, UR50, UR5, URZ ;  /* 0x0000000532357290 */ /* 0x000fe4000fffe0ff */
[----:B------:R-:W-:Y:S01]  /*2de0*/  UIADD3 UR23, UPT, UPT, UR48, UR4, URZ ;  /* 0x0000000430177290 */ /* 0x000fe2000fffe0ff */
[----:B------:R-:W-:Y:S11]  /*2df0*/  BRA.U UP1, `(.L_x_40) ;  /* 0xffffffe901a47547 */ /* 0x000ff6000b83ffff */
[----:B------:R-:W-:Y:S01]  /*2e00*/  UIADD3 UR30, UPT, UPT, UR30, 0x50, URZ ;  /* 0x000000501e1e7890 */ /* 0x000fe2000fffe0ff */
[----:B------:R-:W-:-:S03]  /*2e10*/  MOV R3, UR27 ;  /* 0x0000001b00037c02 */ /* 0x000fc60008000f00 */
[----:B------:R-:W-:Y:S01]  /*2e20*/  ULEA UR4, UR31, UR30, 0x3 ;  /* 0x0000001e1f047291 */ /* 0x000fe2000f8e18ff */
[----:B------:R-:W-:-:S08]  /*2e30*/  SHF.L.U32 R3, R3, 0x1f, RZ ;  /* 0x0000001f03037819 */ /* 0x000fd000000006ff */
[----:B------:R-:W1:Y:S02]  /*2e40*/  SYNCS.PHASECHK.TRANS64.TRYWAIT P0, [UR4], R3 ;  /* 0x00000003ff0075a7 */ /* 0x000e640008001104 */
[----:B-1----:R-:W-:Y:S05]  /*2e50*/  @!P0 BRA `(.L_x_41) ;  /* 0x0000005c00d88947 */ /* 0x002fea0003800000 */
.L_x_138:
[----:B------:R-:W-:-:S04]  /*2e60*/  UIADD3 UR4, UPT, UPT, UR31, 0x1, URZ ;  /* 0x000000011f047890 */ /* 0x000fc8000fffe0ff */
[----:B------:R-:W-:-:S04]  /*2e70*/  UISETP.NE.AND UP0, UPT, UR4, 0xa, UPT ;  /* 0x0000000a0400788c */ /* 0x000fc8000bf05270 */
[----:B------:R-:W-:Y:S02]  /*2e80*/  USEL UR5, URZ, 0x1, UP0 ;  /* 0x00000001ff057887 */ /* 0x000fe40008000000 */
[----:B------:R-:W-:Y:S02]  /*2e90*/  USEL UR4, UR4, URZ, UP0 ;  /* 0x000000ff04047287 */ /* 0x000fe40008000000 */
[----:B------:R-:W-:Y:S02]  /*2ea0*/  ULOP3.LUT UR6, UR27, UR5, URZ, 0x3c, !UPT ;  /* 0x000000051b067292 */ /* 0x000fe4000f8e3cff */
[----:B------:R-:W-:-:S04]  /*2eb0*/  ULEA UR5, UR4, UR30, 0x3 ;  /* 0x0000001e04057291 */ /* 0x000fc8000f8e18ff */
[----:B-1----:R-:W-:-:S04]  /*2ec0*/  MOV R3, UR6 ;  /* 0x0000000600037c02 */ /* 0x002fc80008000f00 */
[----:B------:R-:W-:-:S04]  /*2ed0*/  SHF.L.U32 R3, R3, 0x1f, RZ ;  /* 0x0000001f03037819 */ /* 0x000fc800000006ff */
[----:B------:R-:W1:Y:S02]  /*2ee0*/  SYNCS.PHASECHK.TRANS64.TRYWAIT P0, [UR5], R3 ;  /* 0x00000003ff0075a7 */ /* 0x000e640008001105 */
[----:B-1----:R-:W-:Y:S05]  /*2ef0*/  @!P0 BRA `(.L_x_42) ;  /* 0x0000005c00c88947 */ /* 0x002fea0003800000 */
.L_x_140:
        /* <DEDUP_REMOVED lines=10> */
.L_x_142:
        /* <DEDUP_REMOVED lines=10> */
.L_x_144:
        /* <DEDUP_REMOVED lines=10> */
.L_x_146:
        /* <DEDUP_REMOVED lines=10> */
.L_x_148:
        /* <DEDUP_REMOVED lines=10> */
.L_x_150:
        /* <DEDUP_REMOVED lines=10> */
.L_x_152:
        /* <DEDUP_REMOVED lines=10> */
.L_x_154:
[----:B------:R-:W-:-:S04]  /*3360*/  UIADD3 UR4, UPT, UPT, UR4, 0x1, URZ ;  /* 0x0000000104047890 */ /* 0x000fc8000fffe0ff */
[----:B------:R-:W-:-:S04]  /*3370*/  UISETP.NE.AND UP0, UPT, UR4, 0xa, UPT ;  /* 0x0000000a0400788c */ /* 0x000fc8000bf05270 */
[----:B------:R-:W-:Y:S02]  /*3380*/  USEL UR5, URZ, 0x1, UP0 ;  /* 0x00000001ff057887 */ /* 0x000fe40008000000 */
[----:B------:R-:W-:Y:S02]  /*3390*/  USEL UR4, UR4, URZ, UP0 ;  /* 0x000000ff04047287 */ /* 0x000fe40008000000 */
[----:B------:R-:W-:Y:S02]  /*33a0*/  ULOP3.LUT UR5, UR6, UR5, URZ, 0x3c, !UPT ;  /* 0x0000000506057292 */ /* 0x000fe4000f8e3cff */
[----:B------:R-:W-:-:S04]  /*33b0*/  ULEA UR4, UR4, UR30, 0x3 ;  /* 0x0000001e04047291 */ /* 0x000fc8000f8e18ff */
[----:B------:R-:W-:Y:S02]  /*33c0*/  IMAD.U32 R2, RZ, RZ, UR5 ;  /* 0x00000005ff027e24 */ /* 0x000fe4000f8e00ff */
[----:B-1----:R-:W-:-:S03]  /*33d0*/  MOV R0, UR4 ;  /* 0x0000000400007c02 */ /* 0x002fc60008000f00 */
[----:B------:R-:W-:-:S07]  /*33e0*/  SHF.L.U32 R3, R2, 0x1f, RZ ;  /* 0x0000001f02037819 */ /* 0x000fce00000006ff */
.L_x_50:
[----:B-1----:R1:W2:Y:S02]  /*33f0*/  SYNCS.PHASECHK.TRANS64.TRYWAIT P0, [R0+URZ], R3 ;  /* 0x00000003000075a7 */ /* 0x0022a400080011ff */
[----:B--2---:R-:W-:Y:S05]  /*3400*/  @!P0 NANOSLEEP.SYNCS 0x989680 ;  /* 0x009896800000895d */ /* 0x004fea0003900000 */
[----:B------:R-:W2:Y:S02]  /*3410*/  @!P0 SYNCS.PHASECHK.TRANS64 P0, [R0+URZ], R3 ;  /* 0x00000003000085a7 */ /* 0x000ea400080010ff */
[----:B--2---:R-:W-:Y:S05]  /*3420*/  @P0 EXIT ;  /* 0x000000000000094d */ /* 0x004fea0003800000 */
[----:B------:R-:W-:Y:S05]  /*3430*/  BRA `(.L_x_50) ;  /* 0xfffffffc00ec7947 */ /* 0x000fea000383ffff */
.L_x_22:
[----:B------:R-:W2:Y:S02]  /*3440*/  S2UR UR4, SR_CgaCtaId ;  /* 0x00000000000479c3 */ /* 0x000ea40000008800 */
[----:B--2---:R-:W-:-:S04]  /*3450*/  UISETP.NE.AND UP0, UPT, UR4, URZ, UPT ;  /* 0x000000ff0400728c */ /* 0x004fc8000bf05270 */
[----:B------:R-:W-:-:S09]  /*3460*/  UISETP.NE.OR UP0, UPT, UR18, 0x1, UP0 ;  /* 0x000000011200788c */ /* 0x000fd20008705670 */
[----:B------:R-:W-:Y:S05]  /*3470*/  BRA.U UP0, `(.L_x_51) ;  /* 0x0000000100b47547 */ /* 0x000fea000b800000 */
[----:B------:R-:W2:Y:S01]  /*3480*/  S2UR UR5, SR_CgaCtaId ;  /* 0x00000000000579c3 */ /* 0x000ea20000008800 */
[----:B------:R-:W-:Y:S01]  /*3490*/  UMOV UR4, 0x400 ;  /* 0x0000040000047882 */ /* 0x000fe20000000000 */
[----:B------:R-:W-:Y:S01]  /*34a0*/  HFMA2 R2, -RZ, RZ, 0, 5.9604644775390625e-08 ;  /* 0x00000001ff027431 */ /* 0x000fe200000001ff */
[----:B------:R-:W-:Y:S01]  /*34b0*/  ISETP.GE.U32.AND P0, PT, R3, 0x2, PT ;  /* 0x000000020300780c */ /* 0x000fe20003f06070 */
[----:B------:R-:W-:Y:S01]  /*34c0*/  IMAD.MOV.U32 R8, RZ, RZ, RZ ;  /* 0x000000ffff087224 */ /* 0x000fe200078e00ff */
[----:B--2---:R-:W-:-:S04]  /*34d0*/  ULEA UR4, UR5, UR4, 0x18 ;  /* 0x0000000405047291 */ /* 0x004fc8000f8ec0ff */
[----:B------:R-:W-:Y:S02]  /*34e0*/  UIADD3 UR5, UPT, UPT, UR4, 0xe8, URZ ;  /* 0x000000e804057890 */ /* 0x000fe4000fffe0ff */
[----:B------:R-:W-:Y:S02]  /*34f0*/  UIADD3 UR8, UPT, UPT, UR4, 0xe0, URZ ;  /* 0x000000e004087890 */ /* 0x000fe4000fffe0ff */
[----:B------:R-:W-:-:S12]  /*3500*/  UPRMT UR5, URZ, 0x654, UR5 ;  /* 0x00000654ff057896 */ /* 0x000fd80008000005 */
.L_x_54:
[----:B------:R-:W-:Y:S01]  /*3510*/  SHF.L.U32 R7, R2, 0x1f, RZ ;  /* 0x0000001f02077819 */ /* 0x000fe200000006ff */
[----:B------:R-:W-:Y:S02]  /*3520*/  IMAD.U32 R4, RZ, RZ, UR8 ;  /* 0x00000008ff047e24 */ /* 0x000fe4000f8e00ff */
[----:B------:R-:W-:Y:S01]  /*3530*/  @!P0 IMAD.MOV.U32 R5, RZ, RZ, 0x10 ;  /* 0x00000010ff058424 */ /* 0x000fe200078e00ff */
[----:B------:R-:W2:Y:S02]  /*3540*/  SYNCS.PHASECHK.TRANS64.TRYWAIT P1, [UR4+0xe8], R7 ;  /* 0x0000e807ff0075a7 */ /* 0x000ea40008021104 */
[----:B------:R-:W-:-:S04]  /*3550*/  PRMT R9, R3, 0x654, R4 ;  /* 0x0000065403097816 */ /* 0x000fc80000000004 */
[----:B------:R-:W-:Y:S01]  /*3560*/  SEL R0, R9, R0, !P0 ;  /* 0x0000000009007207 */ /* 0x000fe20004000000 */
[----:B--2---:R-:W-:Y:S06]  /*3570*/  @!P1 BRA `(.L_x_52) ;  /* 0x0000005800e89947 */ /* 0x004fec0003800000 */
.L_x_156:
[----:B------:R-:W-:Y:S01]  /*3580*/  UIADD3 UR6, UPT, UPT, UR4, 0x120, URZ ;  /* 0x0000012004067890 */ /* 0x000fe2000fffe0ff */
[----:B------:R3:W-:Y:S01]  /*3590*/  @!P0 SYNCS.ARRIVE.TRANS64.RED RZ, [R0+URZ], R5 ;  /* 0x0000000500ff89a7 */ /* 0x0007e200080004ff */
[----:B------:R-:W-:Y:S01]  /*35a0*/  UIADD3 UR7, UPT, UPT, UR4, 0xe0, URZ ;  /* 0x000000e004077890 */ /* 0x000fe2000fffe0ff */
[----:B------:R-:W-:-:S08]  /*35b0*/  LOP3.LUT R2, R2, 0x1, RZ, 0x3c, !PT ;  /* 0x0000000102027812 */ /* 0x000fd000078e3cff */
[----:B------:R-:W-:Y:S06]  /*35c0*/  UGETNEXTWORKID.BROADCAST [UR6], [UR7] ;  /* 0x00000000060073ca */ /* 0x000fec0008000100 */
[----:B---3--:R-:W-:-:S04]  /*35d0*/  SHF.L.U32 R5, R8, 0x1f, RZ ;  /* 0x0000001f08057819 */ /* 0x008fc800000006ff */
[----:B------:R-:W3:Y:S02]  /*35e0*/  SYNCS.PHASECHK.TRANS64.TRYWAIT P1, [UR4+0xe0], R5 ;  /* 0x0000e005ff0075a7 */ /* 0x000ee40008021104 */
[----:B---3--:R-:W-:Y:S05]  /*35f0*/  @!P1 BRA `(.L_x_53) ;  /* 0x0000005800e09947 */ /* 0x008fea0003800000 */
.L_x_158:
[----:B--2---:R-:W2:Y:S01]  /*3600*/  LDS.128 R4, [UR4+0x120] ;  /* 0x00012004ff047984 */ /* 0x004ea20008000c00 */
[----:B------:R-:W-:Y:S01]  /*3610*/  LOP3.LUT R8, R8, 0x1, RZ, 0x3c, !PT ;  /* 0x0000000108087812 */ /* 0x000fe200078e3cff */
[----:B------:R-:W-:Y:S01]  /*3620*/  @!PT LDS RZ, [RZ] ;  /* 0x00000000fffff984 */ /* 0x000fe20000000800 */
[----:B------:R-:W-:Y:S01]  /*3630*/  @!PT LDS RZ, [RZ] ;  /* 0x00000000fffff984 */ /* 0x000fe20000000800 */
[----:B------:R-:W-:Y:S01]  /*3640*/  @!PT LDS RZ, [RZ] ;  /* 0x00000000fffff984 */ /* 0x000fe20000000800 */
[----:B------:R-:W-:Y:S01]  /*3650*/  @!PT LDS RZ, [RZ] ;  /* 0x00000000fffff984 */ /* 0x000fe20000000800 */
[----:B------:R3:W-:Y:S06]  /*3660*/  MEMBAR.ALL.CTA ;  /* 0x0000000000007992 */ /* 0x0007ec0000008000 */
[----:B---3--:R-:W3:Y:S02]  /*3670*/  FENCE.VIEW.ASYNC.S ;  /* 0x00000000000073c6 */ /* 0x008ee40000000000 */
[----:B---3--:R-:W-:Y:S01]  /*3680*/  SYNCS.ARRIVE.TRANS64.RED.A1T0 RZ, [UR5], RZ ;  /* 0x000000ffffff79a7 */ /* 0x008fe20008100405 */
[----:B--2---:R-:W-:-:S13]  /*3690*/  LOP3.LUT P1, RZ, R6, 0x1, RZ, 0xc0, !PT ;  /* 0x0000000106ff7812 */ /* 0x004fda000782c0ff */
[----:B------:R-:W-:Y:S05]  /*36a0*/  @P1 BRA `(.L_x_54) ;  /* 0xfffffffc00981947 */ /* 0x000fea000383ffff */
[----:B------:R-:W-:-:S04]  /*36b0*/  SHF.L.U32 R0, R2, 0x1f, RZ ;  /* 0x0000001f02007819 */ /* 0x000fc800000006ff */
[----:B------:R-:W2:Y:S02]  /*36c0*/  SYNCS.PHASECHK.TRANS64 P0, [UR4+0xe8], R0 ;  /* 0x0000e800ff0075a7 */ /* 0x000ea40008001004 */
[----:B-12---:R-:W-:Y:S05]  /*36d0*/  @P0 EXIT ;  /* 0x000000000000094d */ /* 0x006fea0003800000 */
[----:B------:R-:W-:-:S07]  /*36e0*/  MOV R0, UR4 ;  /* 0x0000000400007c02 */ /* 0x000fce0008000f00 */
.L_x_55:
[----:B-1----:R-:W-:-:S04]  /*36f0*/  SHF.L.U32 R3, R2, 0x1f, RZ ;  /* 0x0000001f02037819 */ /* 0x002fc800000006ff */
[----:B------:R1:W2:Y:S03]  /*3700*/  SYNCS.PHASECHK.TRANS64.TRYWAIT P0, [R0+URZ+0xe8], R3 ;  /* 0x0000e803000075a7 */ /* 0x0002a600080011ff */
[----:B--2---:R-:W-:Y:S05]  /*3710*/  @!P0 NANOSLEEP.SYNCS 0x989680 ;  /* 0x009896800000895d */ /* 0x004fea0003900000 */
[----:B------:R-:W2:Y:S02]  /*3720*/  @!P0 SYNCS.PHASECHK.TRANS64 P0, [R0+URZ+0xe8], R3 ;  /* 0x0000e803000085a7 */ /* 0x000ea400080010ff */
[----:B--2---:R-:W-:Y:S05]  /*3730*/  @P0 EXIT ;  /* 0x000000000000094d */ /* 0x004fea0003800000 */
[----:B------:R-:W-:Y:S05]  /*3740*/  BRA `(.L_x_55) ;  /* 0xfffffffc00e87947 */ /* 0x000fea000383ffff */
.L_x_51:
[----:B------:R-:W-:Y:S05]  /*3750*/  BRA.U UP4, `(.L_x_56) ;  /* 0x0000001104a87547 */ /* 0x000fea000b800000 */
[----:B------:R-:W2:Y:S01]  /*3760*/  S2UR UR4, SR_CgaCtaId ;  /* 0x00000000000479c3 */ /* 0x000ea20000008800 */
[----:B------:R-:W-:Y:S01]  /*3770*/  UMOV UR5, 0x40 ;  /* 0x0000004000057882 */ /* 0x000fe20000000000 */
[----:B------:R-:W-:Y:S01]  /*3780*/  NOP ;  /* 0x0000000000007918 */ /* 0x000fe20000000000 */
[----:B------:R-:W-:Y:S01]  /*3790*/  UMOV UR6, 0x400 ;  /* 0x0000040000067882 */ /* 0x000fe20000000000 */
[----:B--2---:R-:W-:Y:S02]  /*37a0*/  ULEA UR5, UR4, UR5, 0x18 ;  /* 0x0000000504057291 */ /* 0x004fe4000f8ec0ff */
[----:B------:R-:W-:-:S07]  /*37b0*/  ULEA UR6, UR4, UR6, 0x18 ;  /* 0x0000000604067291 */ /* 0x000fce000f8ec0ff */
[----:B------:R-:W2:Y:S02]  /*37c0*/  LDS.U8 R3, [UR5+0x1c] ;  /* 0x00001c05ff037984 */ /* 0x000ea40008000000 */
[----:B--2---:R-:W-:-:S13]  /*37d0*/  ISETP.NE.AND P0, PT, R3, RZ, PT ;  /* 0x000000ff0300720c */ /* 0x004fda0003f05270 */
[----:B------:R-:W-:Y:S05]  /*37e0*/  @P0 BRA `(.L_x_57) ;  /* 0x0000000400080947 */ /* 0x000fea0003800000 */
[----:B------:R-:W-:Y:S02]  /*37f0*/  UISETP.NE.U32.AND UP1, UPT, UR40, 0x1, UPT ;  /* 0x000000012800788c */ /* 0x000fe4000bf25070 */
[----:B------:R-:W-:-:S07]  /*3800*/  UIADD3 UR7, UPT, UPT, UR5, 0x8, URZ ;  /* 0x0000000805077890 */ /* 0x000fce000fffe0ff */
[----:B------:R-:W-:Y:S05]  /*3810*/  BRA.U !UP1, `(.L_x_58) ;  /* 0x00000001099c7547 */ /* 0x000fea000b800000 */
[----:B------:R-:W-:Y:S01]  /*3820*/  ELECT P0, URZ, PT ;  /* 0x0000000000ff782f */ /* 0x000fe20003800000 */
[----:B------:R-:W-:-:S12]  /*3830*/  BSSY B0, `(.L_x_58) ;  /* 0x0000025000007945 */ /* 0x000fd80003800000 */
[----:B------:R-:W-:Y:S05]  /*3840*/  @!P0 BRA `(.L_x_59) ;  /* 0x00000000008c8947 */ /* 0x000fea0003800000 */
[----:B------:R-:W-:-:S05]  /*3850*/  UMOV UR4, 0x10 ;  /* 0x0000001000047882 */ /* 0x000fca0000000000 */
[----:B------:R-:W-:Y:S04]  /*3860*/  DEPBAR.LE SB2, 0x36 ;  /* 0x0000ad800000791a */ /* 0x000fe80000000000 */
[----:B------:R-:W2:Y:S02]  /*3870*/  UTCATOMSWS.2CTA.FIND_AND_SET.ALIGN UP0, UR4, UR4 ;  /* 0x00000004000475e3 */ /* 0x000ea40008200800 */
[----:B--2---:R-:W-:Y:S01]  /*3880*/  MOV R10, UR4 ;  /* 0x00000004000a7c02 */ /* 0x004fe20008000f00 */
[----:B------:R-:W-:Y:S06]  /*3890*/  BRA.U UP0, `(.L_x_60) ;  /* 0x0000000100187547 */ /* 0x000fec000b800000 */
.L_x_61:
[----:B------:R-:W-:Y:S05]  /*38a0*/  NANOSLEEP 0x64 ;  /* 0x000000640000795d */ /* 0x000fea0003800000 */
[----:B------:R-:W-:-:S05]  /*38b0*/  UMOV UR4, 0x10 ;  /* 0x0000001000047882 */ /* 0x000fca0000000000 */
[----:B------:R-:W-:Y:S04]  /*38c0*/  DEPBAR.LE SB2, 0x36 ;  /* 0x0000ad800000791a */ /* 0x000fe80000000000 */
[----:B------:R-:W2:Y:S02]  /*38d0*/  UTCATOMSWS.2CTA.FIND_AND_SET.ALIGN UP0, UR4, UR4 ;  /* 0x00000004000475e3 */ /* 0x000ea40008200800 */
[----:B--2---:R-:W-:Y:S01]  /*38e0*/  MOV R10, UR4 ;  /* 0x00000004000a7c02 */ /* 0x004fe20008000f00 */
[----:B------:R-:W-:Y:S05]  /*38f0*/  BRA.U !UP0, `(.L_x_61) ;  /* 0xfffffffd08e87547 */ /* 0x000fea000b83ffff */
.L_x_60:
[----:B------:R-:W2:Y:S01]  /*3900*/  LDS R6, [UR5+0x10] ;  /* 0x00001005ff067984 */ /* 0x000ea20008000800 */
[----:B------:R-:W-:Y:S01]  /*3910*/  IMAD.U32 R3, RZ, RZ, UR6 ;  /* 0x00000006ff037e24 */ /* 0x000fe2000f8e00ff */
[----:B------:R-:W-:-:S03]  /*3920*/  MOV R4, UR37 ;  /* 0x0000002500047c02 */ /* 0x000fc60008000f00 */
[----:B------:R-:W-:Y:S01]  /*3930*/  VIADD R3, R3, 0x130 ;  /* 0x0000013003037836 */ /* 0x000fe20000000000 */
[----:B--2---:R-:W-:-:S04]  /*3940*/  SHF.L.U32 R6, R6, 0x1f, RZ ;  /* 0x0000001f06067819 */ /* 0x004fc800000006ff */
[----:B------:R-:W2:Y:S02]  /*3950*/  SYNCS.PHASECHK.TRANS64.TRYWAIT P0, [UR5+0x8], R6 ;  /* 0x00000806ff0075a7 */ /* 0x000ea40008001105 */
[----:B--2---:R-:W-:Y:S05]  /*3960*/  @P0 BRA `(.L_x_62) ;  /* 0x0000000000080947 */ /* 0x004fea0003800000 */
[----:B------:R-:W2:Y:S02]  /*3970*/  SYNCS.PHASECHK.TRANS64.TRYWAIT P0, [UR5+0x8], R6 ;  /* 0x00000806ff0075a7 */ /* 0x000ea40008001105 */
[----:B--2---:R-:W-:Y:S05]  /*3980*/  @!P0 BRA `(.L_x_63) ;  /* 0x0000005800148947 */ /* 0x004fea0003800000 */
.L_x_62:
[----:B------:R-:W-:Y:S01]  /*3990*/  PRMT R4, R4, 0x654, R3 ;  /* 0x0000065404047816 */ /* 0x000fe20000000003 */
[----:B------:R-:W-:Y:S01]  /*39a0*/  HFMA2 R3, -RZ, RZ, 0, 5.9604644775390625e-08 ;  /* 0x00000001ff037431 */ /* 0x000fe200000001ff */
[----:B------:R-:W-:Y:S01]  /*39b0*/  UPRMT UR4, UR37, 0x654, UR7 ;  /* 0x0000065425047896 */ /* 0x000fe20008000007 */
[----:B------:R-:W-:Y:S02]  /*39c0*/  IMAD.MOV.U32 R7, RZ, RZ, 0xffff ;  /* 0x0000ffffff077424 */ /* 0x000fe400078e00ff */
[----:B--2---:R-:W-:Y:S02]  /*39d0*/  IMAD.MOV.U32 R6, RZ, RZ, 0x4 ;  /* 0x00000004ff067424 */ /* 0x004fe400078e00ff */
[----:B------:R-:W-:Y:S01]  /*39e0*/  IMAD.SHL.U32 R9, R10, 0x20, RZ ;  /* 0x000000200a097824 */ /* 0x000fe200078e00ff */
[----:B------:R-:W-:Y:S02]  /*39f0*/  MOV R5, UR4 ;  /* 0x0000000400057c02 */ /* 0x000fe40008000f00 */
[-C--:B------:R-:W-:Y:S01]  /*3a00*/  SHF.L.U32 R8, R7, R10.reuse, RZ ;  /* 0x0000000a07087219 */ /* 0x080fe200000006ff */
[----:B------:R2:W-:Y:S01]  /*3a10*/  SYNCS.ARRIVE.TRANS64.RED RZ, [UR4], R6 ;  /* 0x00000006ffff79a7 */ /* 0x0005e20008000404 */
[----:B------:R-:W-:Y:S01]  /*3a20*/  SHF.L.U32 R7, R3, R10, RZ ;  /* 0x0000000a03077219 */ /* 0x000fe200000006ff */
[----:B------:R2:W-:Y:S04]  /*3a30*/  STS [UR6+0x130], R9 ;  /* 0x00013009ff007988 */ /* 0x0005e80008000806 */
[----:B------:R2:W-:Y:S04]  /*3a40*/  STAS [R4.64], R10 ;  /* 0x0000000a04007dbd */ /* 0x0005e8000c0008ff */
[----:B------:R2:W-:Y:S04]  /*3a50*/  ATOMS.OR RZ, [UR5+0x14], R8 ;  /* 0x00001408ffff798c */ /* 0x0005e8000b000005 */
[----:B------:R2:W-:Y:S04]  /*3a60*/  ATOMS.OR RZ, [UR5+0x18], R7 ;  /* 0x00001807ffff798c */ /* 0x0005e8000b000005 */
[----:B------:R2:W-:Y:S02]  /*3a70*/  ATOMS.XOR RZ, [UR5+0x10], R3 ;  /* 0x00001003ffff798c */ /* 0x0005e4000b800005 */
.L_x_59:
[----:B-1----:R-:W-:Y:S05]  /*3a80*/  BSYNC B0 ;  /* 0x0000000000007941 */ /* 0x002fea0003800000 */
.L_x_58:
[----:B------:R-:W-:Y:S05]  /*3a90*/  BRA.U UP1, `(.L_x_64) ;  /* 0x00000001016c7547 */ /* 0x000fea000b800000 */
[----:B------:R-:W-:-:S03]  /*3aa0*/  UMOV UR4, 0xffffffff ;  /* 0xffffffff00047882 */ /* 0x000fc60000000000 */
[----:B------:R-:W-:Y:S05]  /*3ab0*/  BRA.DIV UR4, `(.L_x_65) ;  /* 0x0000005604e07947 */ /* 0x000fea000b800000 */
[----:B------:R-:W-:-:S13]  /*3ac0*/  ELECT P0, URZ, PT ;  /* 0x0000000000ff782f */ /* 0x000fda0003800000 */
.L_x_161:
[----:B------:R-:W-:Y:S05]  /*3ad0*/  @!P0 BRA `(.L_x_64) ;  /* 0x00000000005c8947 */ /* 0x000fea0003800000 */
[----:B--2---:R-:W2:Y:S02]  /*3ae0*/  LDS R4, [UR5+0x10] ;  /* 0x00001005ff047984 */ /* 0x004ea40008000800 */
[----:B--2---:R-:W-:-:S04]  /*3af0*/  SHF.L.U32 R4, R4, 0x1f, RZ ;  /* 0x0000001f04047819 */ /* 0x004fc800000006ff */
[----:B------:R-:W2:Y:S02]  /*3b00*/  SYNCS.PHASECHK.TRANS64.TRYWAIT P0, [UR5+0x8], R4 ;  /* 0x00000804ff0075a7 */ /* 0x000ea40008001105 */
[----:B--2---:R-:W-:Y:S05]  /*3b10*/  @P0 BRA `(.L_x_66) ;  /* 0x0000000000080947 */ /* 0x004fea0003800000 */
[----:B------:R-:W2:Y:S02]  /*3b20*/  SYNCS.PHASECHK.TRANS64.TRYWAIT P0, [UR5+0x8], R4 ;  /* 0x00000804ff0075a7 */ /* 0x000ea40008001105 */
[----:B--2---:R-:W-:Y:S05]  /*3b30*/  @!P0 BRA `(.L_x_67) ;  /* 0x0000005400e48947 */ /* 0x004fea0003800000 */
.L_x_66:
[----:B------:R-:W3:Y:S01]  /*3b40*/  LDS R6, [UR6+0x130] ;  /* 0x00013006ff067984 */ /* 0x000ee20008000800 */
[----:B--2---:R-:W-:Y:S02]  /*3b50*/  HFMA2 R3, -RZ, RZ, 0, 5.9604644775390625e-08 ;  /* 0x00000001ff037431 */ /* 0x004fe400000001ff */
[----:B------:R-:W-:Y:S01]  /*3b60*/  IMAD.MOV.U32 R4, RZ, RZ, 0xffff ;  /* 0x0000ffffff047424 */ /* 0x000fe200078e00ff */
[----:B------:R-:W-:Y:S01]  /*3b70*/  UPRMT UR4, UR37, 0x654, UR7 ;  /* 0x0000065425047896 */ /* 0x000fe20008000007 */
[----:B---3--:R-:W-:-:S03]  /*3b80*/  IMAD.SHL.U32 R5, R6, 0x20, RZ ;  /* 0x0000002006057824 */ /* 0x008fc600078e00ff */
[-C--:B------:R-:W-:Y:S02]  /*3b90*/  SHF.L.U32 R4, R4, R6.reuse, RZ ;  /* 0x0000000604047219 */ /* 0x080fe400000006ff */
[----:B------:R-:W-:Y:S01]  /*3ba0*/  SHF.L.U32 R6, R3, R6, RZ ;  /* 0x0000000603067219 */ /* 0x000fe200000006ff */
[----:B------:R3:W-:Y:S04]  /*3bb0*/  STS [UR6+0x130], R5 ;  /* 0x00013005ff007988 */ /* 0x0007e80008000806 */
[----:B------:R3:W-:Y:S04]  /*3bc0*/  ATOMS.OR RZ, [UR5+0x14], R4 ;  /* 0x00001404ffff798c */ /* 0x0007e8000b000005 */
[----:B------:R3:W-:Y:S01]  /*3bd0*/  ATOMS.OR RZ, [UR5+0x18], R6 ;  /* 0x00001806ffff798c */ /* 0x0007e2000b000005 */
[----:B------:R-:W-:Y:S03]  /*3be0*/  SYNCS.ARRIVE.TRANS64.RED.A1T0 RZ, [UR4], RZ ;  /* 0x000000ffffff79a7 */ /* 0x000fe60008100404 */
[----:B------:R3:W-:Y:S01]  /*3bf0*/  ATOMS.XOR RZ, [UR5+0x10], R3 ;  /* 0x00001003ffff798c */ /* 0x0007e2000b800005 */
[----:B------:R-:W-:Y:S05]  /*3c00*/  BRA `(.L_x_64) ;  /* 0x0000000000107947 */ /* 0x000fea0003800000 */
.L_x_57:
[----:B------:R-:W-:Y:S02]  /*3c10*/  MOV R3, 0xffffffff ;  /* 0xffffffff00037802 */ /* 0x000fe40000000f00 */
[----:B------:R-:W-:-:S03]  /*3c20*/  MOV R4, 0x3c50 ;  /* 0x00003c5000047802 */ /* 0x000fc60000000f00 */
[----:B------:R2:W-:Y:S04]  /*3c30*/  STS [UR6+0x130], R3 ;  /* 0x00013003ff007988 */ /* 0x0005e80008000806 */
[----:B-12--5:R-:W-:Y:S05]  /*3c40*/  CALL.REL.NOINC `($__internal_1_$__cuda_sm10x_tcgen05_guardrail_trap_phase_invalid_during_alloc) ;  /* 0x0000005c00207944 */ /* 0x026fea0003c00000 */
.L_x_64:
[----:B------:R-:W-:Y:S05]  /*3c50*/  WARPSYNC.ALL ;  /* 0x0000000000007948 */ /* 0x000fea0003800000 */
[----:B------:R-:W4:Y:S01]  /*3c60*/  S2UR UR20, SR_CgaCtaId ;  /* 0x00000000001479c3 */ /* 0x000f220000008800 */
[----:B------:R-:W-:Y:S01]  /*3c70*/  UMOV UR4, 0x400 ;  /* 0x0000040000047882 */ /* 0x000fe20000000000 */
[----:B------:R-:W-:-:S06]  /*3c80*/  NOP ;  /* 0x0000000000007918 */ /* 0x000fcc0000000000 */
[----:B------:R-:W-:Y:S06]  /*3c90*/  BAR.ARV 0x6, 0xa0 ;  /* 0x0182800000007b1d */ /* 0x000fec0000002000 */
[----:B------:R-:W1:Y:S01]  /*3ca0*/  LDCU.64 UR6, c[0x0][0x388] ;  /* 0x00007100ff0677ac */ /* 0x000e620008000a00 */
[----:B------:R-:W-:Y:S01]  /*3cb0*/  LOP3.LUT R2, R2, 0xffff, RZ, 0xc0, !PT ;  /* 0x0000ffff02027812 */ /* 0x000fe200078ec0ff */
[----:B--2---:R-:W-:Y:S01]  /*3cc0*/  IMAD.MOV.U32 R8, RZ, RZ, 0x1 ;  /* 0x00000001ff087424 */ /* 0x004fe200078e00ff */
[----:B------:R-:W-:Y:S01]  /*3cd0*/  LOP3.LUT R0, R0, 0xffff, RZ, 0xc0, !PT ;  /* 0x0000ffff00007812 */ /* 0x000fe200078ec0ff */
[----:B------:R-:W2:Y:S01]  /*3ce0*/  LDCU.64 UR8, c[0x0][0x390] ;  /* 0x00007200ff0877ac */ /* 0x000ea20008000a00 */
[----:B------:R-:W-:Y:S01]  /*3cf0*/  R2UR UR21, R2 ;  /* 0x00000000021572ca */ /* 0x000fe200000e0000 */
[----:B------:R-:W-:Y:S01]  /*3d00*/  IMAD.MOV.U32 R2, RZ, RZ, RZ ;  /* 0x000000ffff027224 */ /* 0x000fe200078e00ff */
[----:B------:R-:W-:Y:S01]  /*3d10*/  R2UR UR35, R0 ;  /* 0x00000000002372ca */ /* 0x000fe200000e0000 */
[----:B------:R-:W-:Y:S01]  /*3d20*/  IMAD.MOV.U32 R0, RZ, RZ, RZ ;  /* 0x000000ffff007224 */ /* 0x000fe200078e00ff */
[----:B------:R-:W-:Y:S01]  /*3d30*/  UMOV UR24, URZ ;  /* 0x000000ff00187c82 */ /* 0x000fe20008000000 */
[----:B----4-:R-:W-:Y:S01]  /*3d40*/  ULEA UR20, UR20, UR4, 0x18 ;  /* 0x0000000414147291 */ /* 0x010fe2000f8ec0ff */
[----:B------:R-:W-:Y:S01]  /*3d50*/  UMOV UR19, URZ ;  /* 0x000000ff00137c82 */ /* 0x000fe20008000000 */
[----:B------:R-:W-:-:S02]  /*3d60*/  UISETP.NE.AND UP3, UPT, UR40, URZ, UPT ;  /* 0x000000ff2800728c */ /* 0x000fc4000bf65270 */
[----:B------:R-:W-:Y:S01]  /*3d70*/  UIADD3 UR34, UPT, UPT, UR20, 0xe8, URZ ;  /* 0x000000e814227890 */ /* 0x000fe2000fffe0ff */
[----:B------:R-:W-:Y:S01]  /*3d80*/  UMOV UR32, 0x0 ;  /* 0x0000000000207882 */ /* 0x000fe20000000000 */
[----:B-1----:R-:W-:-:S03]  /*3d90*/  UIADD3 UR4, UPT, UPT, UR6, 0x3f, URZ ;  /* 0x0000003f06047890 */ /* 0x002fc6000fffe0ff */
[----:B---3--:R-:W1:Y:S01]  /*3da0*/  LDS R3, [UR20+0x130] ;  /* 0x00013014ff037984 */ /* 0x008e620008000800 */
[----:B------:R-:W-:Y:S01]  /*3db0*/  UMOV UR33, 0x10100010 ;  /* 0x1010001000217882 */ /* 0x000fe20000000000 */
[----:B------:R-:W-:Y:S02]  /*3dc0*/  UPRMT UR34, URZ, 0x654, UR34 ;  /* 0x00000654ff227896 */ /* 0x000fe40008000022 */
[----:B------:R-:W-:Y:S01]  /*3dd0*/  USHF.R.S32.HI UR5, URZ, 0x1f, UR4 ;  /* 0x0000001fff057899 */ /* 0x000fe20008011404 */
[----:B------:R-:W-:Y:S01]  /*3de0*/  UMOV UR30, 0x0 ;  /* 0x00000000001e7882 */ /* 0x000fe20000000000 */
[----:B------:R-:W-:Y:S02]  /*3df0*/  UMOV UR31, 0x10100010 ;  /* 0x10100010001f7882 */ /* 0x000fe40000000000 */
[----:B------:R-:W-:Y:S02]  /*3e00*/  ULEA.HI UR4, UR5, UR4, URZ, 0x6 ;  /* 0x0000000405047291 */ /* 0x000fe4000f8f30ff */
[----:B------:R-:W-:-:S02]  /*3e10*/  UIADD3 UR5, UPT, UPT, UR20, 0x6400, URZ ;  /* 0x0000640014057890 */ /* 0x000fc4000fffe0ff */
[----:B------:R-:W-:Y:S02]  /*3e20*/  USHF.R.S32.HI UR4, URZ, 0x6, UR4 ;  /* 0x00000006ff047899 */ /* 0x000fe40008011404 */
[----:B------:R-:W-:Y:S02]  /*3e30*/  USHF.R.U32.HI UR5, URZ, 0x4, UR5 ;  /* 0x00000004ff057899 */ /* 0x000fe40008011605 */
[----:B------:R-:W-:Y:S02]  /*3e40*/  UIMAD UR4, UR4, UR7, URZ ;  /* 0x00000007040472a4 */ /* 0x000fe4000f8e02ff */
[----:B------:R-:W-:Y:S02]  /*3e50*/  ULOP3.LUT UR5, UR5, 0x3fff, URZ, 0xc0, !UPT ;  /* 0x00003fff05057892 */ /* 0x000fe4000f8ec0ff */
[----:B--2---:R-:W-:Y:S02]  /*3e60*/  UIMAD UR4, UR4, UR8, URZ ;  /* 0x00000008040472a4 */ /* 0x004fe4000f8e02ff */
[----:B------:R-:W-:-:S02]  /*3e70*/  ULOP3.LUT UR22, UR5, 0x10000, URZ, 0xfc, !UPT ;  /* 0x0001000005167892 */ /* 0x000fc4000f8efcff */
[----:B------:R-:W-:Y:S02]  /*3e80*/  UIMAD UR9, UR4, UR9, URZ ;  /* 0x00000009040972a4 */ /* 0x000fe4000f8e02ff */
[----:B------:R-:W-:Y:S02]  /*3e90*/  UIADD3 UR4, UPT, UPT, UR20, 0x2e400, URZ ;  /* 0x0002e40014047890 */ /* 0x000fe4000fffe0ff */
[----:B------:R-:W-:Y:S02]  /*3ea0*/  UIADD3 UR36, UPT, UPT, UR9, -0x1, URZ ;  /* 0xffffffff09247890 */ /* 0x000fe4000fffe0ff */
[----:B------:R-:W-:Y:S02]  /*3eb0*/  USHF.R.U32.HI UR4, URZ, 0x4, UR4 ;  /* 0x00000004ff047899 */ /* 0x000fe40008011604 */
[----:B------:R-:W-:Y:S02]  /*3ec0*/  UISETP.GE.AND UP4, UPT, UR9, 0x1, UPT ;  /* 0x000000010900788c */ /* 0x000fe4000bf86270 */
[----:B------:R-:W-:Y:S01]  /*3ed0*/  ULOP3.LUT UR4, UR4, 0x3fff, URZ, 0xc0, !UPT ;  /* 0x00003fff04047892 */ /* 0x000fe2000f8ec0ff */
[----:B------:R-:W-:Y:S01]  /*3ee0*/  UMOV UR28, 0x0 ;  /* 0x00000000001c7882 */ /* 0x000fe20000000000 */
[----:B------:R-:W-:-:S02]  /*3ef0*/  UMOV UR29, 0x10100010 ;  /* 0x10100010001d7882 */ /* 0x000fc40000000000 */
[----:B------:R-:W-:Y:S01]  /*3f00*/  ULOP3.LUT UR23, UR4, 0x10000, URZ, 0xfc, !UPT ;  /* 0x0001000004177892 */ /* 0x000fe2000f8efcff */
[C---:B-1----:R-:W-:Y:S01]  /*3f10*/  VIADD R5, R3.reuse, 0x40 ;  /* 0x0000004003057836 */ /* 0x042fe20000000000 */
[----:B------:R-:W-:Y:S01]  /*3f20*/  LOP3.LUT R4, R3, 0xffff, RZ, 0xc0, !PT ;  /* 0x0000ffff03047812 */ /* 0x000fe200078ec0ff */
[----:B------:R-:W-:Y:S01]  /*3f30*/  UMOV UR26, 0x0 ;  /* 0x00000000001a7882 */ /* 0x000fe20000000000 */
[----:B------:R-:W-:Y:S02]  /*3f40*/  UMOV UR27, 0x10100010 ;  /* 0x10100010001b7882 */ /* 0x000fe40000000000 */
[----:B------:R-:W-:-:S05]  /*3f50*/  LOP3.LUT R5, R5, 0xffff, RZ, 0xc0, !PT ;  /* 0x0000ffff05057812 */ /* 0x000fca00078ec0ff */
[----:B------:R1:W-:Y:S02]  /*3f60*/  STL.64 [R1], R4 ;  /* 0x0000000401007387 */ /* 0x0003e40000100a00 */
.L_x_76:
[----:B-1----:R-:W-:-:S04]  /*3f70*/  SHF.L.U32 R5, R2, 0x1f, RZ ;  /* 0x0000001f02057819 */ /* 0x002fc800000006ff */
[----:B------:R-:W1:Y:S02]  /*3f80*/  SYNCS.PHASECHK.TRANS64.TRYWAIT P0, [UR20+0xe0], R5 ;  /* 0x0000e005ff0075a7 */ /* 0x000e640008001114 */
[----:B-1-34-:R-:W-:Y:S05]  /*3f90*/  @!P0 BRA `(.L_x_68) ;  /* 0x0000005000e48947 */ /* 0x01afea0003800000 */
.L_x_163:
[----:B-1----:R-:W1:Y:S01]  /*3fa0*/  LDS.128 R4, [UR20+0x120] ;  /* 0x00012014ff047984 */ /* 0x002e620008000c00 */
[----:B------:R-:W-:Y:S01]  /*3fb0*/  ULEA UR25, UR24, UR20, 0x3 ;  /* 0x0000001418197291 */ /* 0x000fe2000f8e18ff */
[----:B------:R-:W-:Y:S01]  /*3fc0*/  @!PT LDS RZ, [RZ] ;  /* 0x00000000fffff984 */ /* 0x000fe20000000800 */
[----:B------:R-:W-:Y:S01]  /*3fd0*/  @!PT LDS RZ, [RZ] ;  /* 0x00000000fffff984 */ /* 0x000fe20000000800 */
[----:B------:R-:W-:Y:S01]  /*3fe0*/  @!PT LDS RZ, [RZ] ;  /* 0x00000000fffff984 */ /* 0x000fe20000000800 */
[----:B------:R-:W-:Y:S01]  /*3ff0*/  @!PT LDS RZ, [RZ] ;  /* 0x00000000fffff984 */ /* 0x000fe20000000800 */
[----:B------:R2:W-:Y:S06]  /*4000*/  MEMBAR.ALL.CTA ;  /* 0x0000000000007992 */ /* 0x0005ec0000008000 */
[----:B--2---:R-:W2:Y:S02]  /*4010*/  FENCE.VIEW.ASYNC.S ;  /* 0x00000000000073c6 */ /* 0x004ea40000000000 */
[----:B--2---:R-:W-:Y:S01]  /*4020*/  SYNCS.ARRIVE.TRANS64.RED.A1T0 RZ, [UR34], RZ ;  /* 0x000000ffffff79a7 */ /* 0x004fe20008100422 */
[----:B-1----:R-:W-:Y:S01]  /*4030*/  LOP3.LUT P3, RZ, R6, 0x1, RZ, 0xc0, !PT ;  /* 0x0000000106ff7812 */ /* 0x002fe2000786c0ff */
[----:B------:R-:W-:-:S12]  /*4040*/  BRA.U UP3, `(.L_x_69) ;  /* 0x00000001030c7547 */ /* 0x000fd8000b800000 */
[----:B------:R-:W-:-:S04]  /*4050*/  SHF.L.U32 R5, R8, 0x1f, RZ ;  /* 0x0000001f08057819 */ /* 0x000fc800000006ff */
[----:B------:R-:W1:Y:S02]  /*4060*/  SYNCS.PHASECHK.TRANS64.TRYWAIT P0, [UR25+0x100], R5 ;  /* 0x00010005ff0075a7 */ /* 0x000e640008001119 */
[----:B-1----:R-:W-:Y:S05]  /*4070*/  @!P0 BRA `(.L_x_70) ;  /* 0x0000005000c48947 */ /* 0x002fea0003800000 */
.L_x_69:
[----:B------:R-:W-:Y:S05]  /*4080*/  BRA.U UP3, `(.L_x_71) ;  /* 0x0000000503047547 */ /* 0x000fea000b800000 */
[----:B------:R-:W-:Y:S05]  /*4090*/  BRA.U !UP4, `(.L_x_72) ;  /* 0x000000010cf47547 */ /* 0x000fea000b800000 */
[----:B------:R-:W-:Y:S01]  /*40a0*/  ULEA UR4, UR24, UR49, 0x2 ;  /* 0x0000003118047291 */ /* 0x000fe2000f8e10ff */
[----:B-1----:R-:W-:-:S08]  /*40b0*/  SHF.L.U32 R4, R0, 0x1f, RZ ;  /* 0x0000001f00047819 */ /* 0x002fd000000006ff */
[----:B------:R-:W5:Y:S01]  /*40c0*/  LDL R5, [UR4] ;  /* 0x00000004ff057983 */ /* 0x000f620008100800 */
[----:B------:R-:W-:Y:S02]  /*40d0*/  ULEA UR4, UR19, UR20, 0x3 ;  /* 0x0000001413047291 */ /* 0x000fe4000f8e18ff */
[----:B------:R-:W-:Y:S01]  /*40e0*/  UPLOP3.LUT UP2, UPT, UPT, UPT, UPT, 0x40, 0x4 ;  /* 0x000000000004789c */ /* 0x000fe20003f4e870 */
[----:B------:R-:W-:-:S06]  /*40f0*/  UMOV UR17, UR36 ;  /* 0x0000002400117c82 */ /* 0x000fcc0008000000 */
[----:B------:R1:W2:Y:S01]  /*4100*/  SYNCS.PHASECHK.TRANS64.TRYWAIT P2, [UR4], R4 ;  /* 0x00000004ff0075a7 */ /* 0x0002a20008041104 */
[----:B------:R-:W-:-:S05]  /*4110*/  UMOV UR4, UR19 ;  /* 0x0000001300047c82 */ /* 0x000fca0008000000 */
.L_x_75:
[----:B------:R-:W-:Y:S01]  /*4120*/  ULEA UR18, UR4, UR20, 0x3 ;  /* 0x0000001404127291 */ /* 0x000fe2000f8e18ff */
[----:B--234-:R-:W-:Y:S11]  /*4130*/  @P2 BRA `(.L_x_73) ;  /* 0x00000000000c2947 */ /* 0x01cff60003800000 */
[----:B------:R-:W-:Y:S04]  /*4140*/  SHF.L.U32 R7, R0, 0x1f, RZ ;  /* 0x0000001f00077819 */ /* 0x000fe800000006ff */
[----:B------:R-:W2:Y:S02]  /*4150*/  SYNCS.PHASECHK.TRANS64.TRYWAIT P0, [UR18], R7 ;  /* 0x00000007ff0075a7 */ /* 0x000ea40008001112 */
[----:B--2---:R-:W-:Y:S05]  /*4160*/  @!P0 BRA `(.L_x_74) ;  /* 0x0000005000a08947 */ /* 0x004fea0003800000 */
.L_x_73:
[----:B------:R-:W-:Y:S01]  /*4170*/  UISETP.NE.AND UP0, UPT, UR17, URZ, UPT ;  /* 0x000000ff1100728c */ /* 0x000fe2000bf05270 */
[----:B------:R-:W-:Y:S01]  /*4180*/  PLOP3.LUT P2, PT, PT, PT, PT, 0x80, 0x8 ;  /* 0x000000000008781c */ /* 0x000fe20003f4f070 */
[----:B------:R-:W-:Y:S02]  /*4190*/  UIADD3 UR5, UPT, UPT, UR4, 0x1, URZ ;  /* 0x0000000104057890 */ /* 0x000fe4000fffe0ff */
[----:B------:R-:W-:Y:S02]  /*41a0*/  ULEA UR10, UR4, UR23, 0x8 ;  /* 0x00000017040a7291 */ /* 0x000fe4000f8e40ff */
[----:B------:R-:W-:Y:S01]  /*41b0*/  UISETP.NE.AND UP1, UPT, UR5, 0xa, UPT ;  /* 0x0000000a0500788c */ /* 0x000fe2000bf25270 */
[----:B------:R-:W-:Y:S01]  /*41c0*/  PLOP3.LUT P0, PT, PT, PT, UP0, 0x80, 0x8 ;  /* 0x000000000008781c */ /* 0x000fe20003f0f008 */
[----:B------:R-:W-:Y:S02]  /*41d0*/  ULEA UR14, UR4, UR22, 0xa ;  /* 0x00000016040e7291 */ /* 0x000fe4000f8e50ff */
[----:B------:R-:W-:Y:S02]  /*41e0*/  USEL UR6, URZ, 0x1, UP1 ;  /* 0x00000001ff067887 */ /* 0x000fe40008800000 */
[----:B------:R-:W-:Y:S01]  /*41f0*/  USEL UR19, UR5, URZ, UP1 ;  /* 0x000000ff05137287 */ /* 0x000fe20008800000 */
[----:B------:R-:W-:Y:S11]  /*4200*/  ELECT P1, URZ, PT ;  /* 0x0000000000ff782f */ /* 0x000ff60003820000 */
[----:B------:R-:W-:Y:S02]  /*4210*/  @!UPT UIADD3 URZ, UPT, UPT, URZ, URZ, URZ ;  /* 0x000000fffffff290 */ /* 0x000fe4000fffe0ff */
[C---:B-----5:R-:W-:Y:S01]  /*4220*/  @P1 R2UR.BROADCAST UR4, R5.reuse ;  /* 0x00000000050412ca */ /* 0x060fe200008e0000 */
[----:B------:R-:W-:Y:S01]  /*4230*/  @UP0 ULEA UR5, UR19, UR20, 0x3 ;  /* 0x0000001413050291 */ /* 0x000fe2000f8e18ff */
[----:B------:R-:W-:Y:S01]  /*4240*/  LOP3.LUT R0, R0, UR6, RZ, 0x3c, !PT ;  /* 0x0000000600007c12 */ /* 0x000fe2000f8e3cff */
[----:B------:R-:W-:Y:S02]  /*4250*/  UIADD3 UR8, UPT, UPT, UR10, 0x2, URZ ;  /* 0x000000020a087890 */ /* 0x000fe4000fffe0ff */
[----:B------:R-:W-:Y:S01]  /*4260*/  UIADD3 UR6, UPT, UPT, UR14, 0x2, URZ ;  /* 0x000000020e067890 */ /* 0x000fe2000fffe0ff */
[----:B-1----:R-:W-:Y:S01]  /*4270*/  @P0 SHF.L.U32 R4, R0, 0x1f, RZ ;  /* 0x0000001f00040819 */ /* 0x002fe200000006ff */
[----:B------:R-:W-:Y:S01]  /*4280*/  UIADD3 UR12, UPT, UPT, UR10, 0x4, URZ ;  /* 0x000000040a0c7890 */ /* 0x000fe2000fffe0ff */
[----:B------:R-:W-:Y:S02]  /*4290*/  UMOV UR11, 0x40004040 ;  /* 0x40004040000b7882 */ /* 0x000fe40000000000 */
[----:B------:R3:W4:Y:S01]  /*42a0*/  @P0 SYNCS.PHASECHK.TRANS64.TRYWAIT P2, [UR5], R4 ;  /* 0x00000004ff0005a7 */ /* 0x0007220008041105 */
[----:B------:R-:W-:Y:S11]  /*42b0*/  ELECT P0, URZ, PT ;  /* 0x0000000000ff782f */ /* 0x000ff60003800000 */
[----:B------:R-:W-:Y:S02]  /*42c0*/  @!UPT UIADD3 URZ, UPT, UPT, URZ, URZ, URZ ;  /* 0x000000fffffff290 */ /* 0x000fe4000fffe0ff */
[C---:B------:R-:W-:Y:S02]  /*42d0*/  @P0 R2UR.BROADCAST UR16, R5.reuse ;  /* 0x00000000051002ca */ /* 0x040fe400008e0000 */
[----:B------:R-:W-:Y:S01]  /*42e0*/  ELECT P0, URZ, PT ;  /* 0x0000000000ff782f */ /* 0x000fe20003800000 */
[----:B------:R-:W-:Y:S01]  /*42f0*/  UMOV UR15, 0x40004040 ;  /* 0x40004040000f7882 */ /* 0x000fe20000000000 */
[----:B------:R-:W-:Y:S01]  /*4300*/  UMOV UR9, 0x40004040 ;  /* 0x4000404000097882 */ /* 0x000fe20000000000 */
[----:B------:R1:W-:Y:S01]  /*4310*/  UTCHMMA.2CTA gdesc[UR14], gdesc[UR10], tmem[UR4], tmem[UR32], idesc[UR33], UP2 ;  /* 0x00ff200a0e0075ea */ /* 0x0003e20009200004 */
[----:B------:R-:W-:Y:S01]  /*4320*/  UPLOP3.LUT UP2, UPT, UPT, UPT, UPT, 0x80, 0x8 ;  /* 0x000000000008789c */ /* 0x000fe20003f4f070 */
[----:B------:R-:W-:Y:S01]  /*4330*/  UMOV UR7, 0x40004040 ;  /* 0x4000404000077882 */ /* 0x000fe20000000000 */
[----:B------:R-:W-:Y:S01]  /*4340*/  UMOV UR13, 0x40004040 ;  /* 0x40004040000d7882 */ /* 0x000fe20000000000 */
[----:B------:R-:W-:Y:S04]  /*4350*/  UMOV UR5, 0x40004040 ;  /* 0x4000404000057882 */ /* 0x000fe80000000000 */
[----:B------:R2:W-:Y:S01]  /*4360*/  UTCHMMA.2CTA gdesc[UR6], gdesc[UR8], tmem[UR16], tmem[UR30], idesc[UR31], UPT ;  /* 0x00ff1e08060075ea */ /* 0x0005e2000ba00010 */
[----:B-1----:R-:W-:Y:S01]  /*4370*/  UIADD3 UR4, UPT, UPT, UR14, 0x4, URZ ;  /* 0x000000040e047890 */ /* 0x002fe2000fffe0ff */
[C---:B------:R-:W-:Y:S02]  /*4380*/  @P0 R2UR.BROADCAST UR15, R5.reuse ;  /* 0x00000000050f02ca */ /* 0x040fe400008e0000 */
[----:B------:R-:W-:Y:S01]  /*4390*/  ELECT P0, URZ, PT ;  /* 0x0000000000ff782f */ /* 0x000fe20003800000 */
[----:B------:R-:W-:Y:S02]  /*43a0*/  UIADD3 UR10, UPT, UPT, UR10, 0x6, URZ ;  /* 0x000000060a0a7890 */ /* 0x000fe4000fffe0ff */
[----:B--2---:R-:W-:Y:S10]  /*43b0*/  UIADD3 UR6, UPT, UPT, UR14, 0x6, URZ ;  /* 0x000000060e067890 */ /* 0x004ff4000fffe0ff */
[----:B------:R-:W-:Y:S01]  /*43c0*/  @P0 R2UR.BROADCAST UR9, R5 ;  /* 0x00000000050902ca */ /* 0x000fe200008e0000 */
[----:B------:R-:W-:Y:S01]  /*43d0*/  UIADD3 UR8, UPT, UPT, UR18, 0x50, URZ ;  /* 0x0000005012087890 */ /* 0x000fe2000fffe0ff */
[----:B------:R1:W-:Y:S11]  /*43e0*/  UTCHMMA.2CTA gdesc[UR4], gdesc[UR12], tmem[UR15], tmem[UR28], idesc[UR29], UPT ;  /* 0x00ff1c0c040075ea */ /* 0x0003f6000ba0000f */
[----:B------:R3:W-:Y:S01]  /*43f0*/  UTCHMMA.2CTA gdesc[UR6], gdesc[UR10], tmem[UR9], tmem[UR26], idesc[UR27], UPT ;  /* 0x00ff1a0a060075ea */ /* 0x0007e2000ba00009 */
[----:B------:R3:W-:Y:S01]  /*4400*/  UTCBAR.2CTA.MULTICAST [UR8], URZ, UR21 ;  /* 0x000000ff080073e9 */ /* 0x0007e20008200815 */
[----:B-1----:R-:W-:Y:S02]  /*4410*/  UIADD3 UR4, UPT, UPT, UR17, 0x1, URZ ;  /* 0x0000000111047890 */ /* 0x002fe4000fffe0ff */
[----:B------:R-:W-:Y:S02]  /*4420*/  UIADD3 UR5, UPT, UPT, UR17, -0x1, URZ ;  /* 0xffffffff11057890 */ /* 0x000fe4000fffe0ff */
[----:B------:R-:W-:Y:S03]  /*4430*/  UISETP.GT.U32.AND UP0, UPT, UR4, 0x1, UPT ;  /* 0x000000010400788c */ /* 0x000fe6000bf04070 */
[----:B------:R-:W-:Y:S02]  /*4440*/  UMOV UR4, UR19 ;  /* 0x0000001300047c82 */ /* 0x000fe40008000000 */
[----:B------:R-:W-:Y:S04]  /*4450*/  UMOV UR17, UR5 ;  /* 0x0000000500117c82 */ /* 0x000fe80008000000 */
[----:B------:R-:W-:Y:S05]  /*4460*/  BRA.U UP0, `(.L_x_75) ;  /* 0xfffffffd002c7547 */ /* 0x000fea000b83ffff */
.L_x_72:
[----:B------:R-:W-:-:S09]  /*4470*/  UIADD3 UR4, UPT, UPT, UR25, 0xf0, URZ ;  /* 0x000000f019047890 */ /* 0x000fd2000fffe0ff */
[----:B------:R2:W-:Y:S01]  /*4480*/  UTCBAR.2CTA.MULTICAST [UR4], URZ, UR35 ;  /* 0x000000ff040073e9 */ /* 0x0005e20008200823 */
[----:B------:R-:W-:Y:S02]  /*4490*/  NOP ;  /* 0x0000000000007918 */ /* 0x000fe40000000000 */
.L_x_71:
[----:B--2---:R-:W-:Y:S01]  /*44a0*/  UIADD3 UR4, UPT, UPT, UR24, 0x1, URZ ;  /* 0x0000000118047890 */ /* 0x004fe2000fffe0ff */
[----:B------:R-:W-:-:S03]  /*44b0*/  LOP3.LUT R2, R2, 0x1, RZ, 0x3c, !PT ;  /* 0x0000000102027812 */ /* 0x000fc600078e3cff */
[----:B------:R-:W-:-:S04]  /*44c0*/  UISETP.NE.AND UP0, UPT, UR4, 0x2, UPT ;  /* 0x000000020400788c */ /* 0x000fc8000bf05270 */
[----:B------:R-:W-:Y:S02]  /*44d0*/  USEL UR5, URZ, 0x1, UP0 ;  /* 0x00000001ff057887 */ /* 0x000fe40008000000 */
[----:B------:R-:W-:-:S04]  /*44e0*/  USEL UR24, UR4, URZ, UP0 ;  /* 0x000000ff04187287 */ /* 0x000fc80008000000 */
[----:B------:R-:W-:Y:S01]  /*44f0*/  LOP3.LUT R8, R8, UR5, RZ, 0x3c, !PT ;  /* 0x0000000508087c12 */ /* 0x000fe2000f8e3cff */
[----:B------:R-:W-:Y:S07]  /*4500*/  @P3 BRA `(.L_x_76) ;  /* 0xfffffff800983947 */ /* 0x000fee000383ffff */
[----:B---3--:R-:W2:Y:S01]  /*4510*/  S2UR UR8, SR_CgaCtaId ;  /* 0x00000000000879c3 */ /* 0x008ea20000008800 */
[----:B------:R-:W-:Y:S01]  /*4520*/  ELECT P0, URZ, PT ;  /* 0x0000000000ff782f */ /* 0x000fe20003800000 */
[----:B------:R-:W-:Y:S01]  /*4530*/  HFMA2 R0, -RZ, RZ, 0, 5.9604644775390625e-08 ;  /* 0x00000001ff007431 */ /* 0x000fe200000001ff */
[----:B------:R-:W-:-:S05]  /*4540*/  UMOV UR4, 0x40 ;  /* 0x0000004000047882 */ /* 0x000fca0000000000 */
[----:B------:R-:W-:Y:S01]  /*4550*/  UVIRTCOUNT.DEALLOC.SMPOOL 0x80 ;  /* 0x000000800000784c */ /* 0x000fe20000000000 */
[----:B------:R-:W-:Y:S02]  /*4560*/  UISETP.NE.AND UP0, UPT, UR40, URZ, UPT ;  /* 0x000000ff2800728c */ /* 0x000fe4000bf05270 */
[----:B--2---:R-:W-:-:S09]  /*4570*/  ULEA UR8, UR8, UR4, 0x18 ;  /* 0x0000000408087291 */ /* 0x004fd2000f8ec0ff */
[----:B------:R2:W-:Y:S01]  /*4580*/  @P0 STS.U8 [UR8+0x1c], R0 ;  /* 0x00001c00ff000988 */ /* 0x0005e20008000008 */
[----:B------:R-:W-:Y:S05]  /*4590*/  BRA.U UP0, `(.L_x_77) ;  /* 0x0000000100587547 */ /* 0x000fea000b800000 */
[----:B------:R-:W-:Y:S01]  /*45a0*/  UIADD3 UR5, UPT, UPT, UR20, 0x100, URZ ;  /* 0x0000010014057890 */ /* 0x000fe2000fffe0ff */
[----:B-1----:R-:W-:-:S03]  /*45b0*/  SHF.L.U32 R5, R8, 0x1f, RZ ;  /* 0x0000001f08057819 */ /* 0x002fc600000006ff */
[----:B------:R-:W-:-:S09]  /*45c0*/  ULEA UR4, UR24, UR5, 0x3 ;  /* 0x0000000518047291 */ /* 0x000fd2000f8e18ff */
[----:B------:R-:W1:Y:S02]  /*45d0*/  SYNCS.PHASECHK.TRANS64.TRYWAIT P0, [UR4], R5 ;  /* 0x00000005ff0075a7 */ /* 0x000e640008001104 */
[----:B-1----:R-:W-:Y:S05]  /*45e0*/  @!P0 BRA `(.L_x_78) ;  /* 0x0000004c00988947 */ /* 0x002fea0003800000 */
.L_x_167:
[----:B------:R-:W-:-:S04]  /*45f0*/  UIADD3 UR4, UPT, UPT, UR24, 0x1, URZ ;  /* 0x0000000118047890 */ /* 0x000fc8000fffe0ff */
[----:B------:R-:W-:-:S04]  /*4600*/  UISETP.NE.AND UP1, UPT, UR4, 0x2, UPT ;  /* 0x000000020400788c */ /* 0x000fc8000bf25270 */
[----:B------:R-:W-:Y:S02]  /*4610*/  USEL UR6, URZ, 0x1, UP1 ;  /* 0x00000001ff067887 */ /* 0x000fe40008800000 */
[----:B------:R-:W-:-:S04]  /*4620*/  USEL UR4, UR4, URZ, UP1 ;  /* 0x000000ff04047287 */ /* 0x000fc80008800000 */
[----:B------:R-:W-:Y:S01]  /*4630*/  ULEA UR4, UR4, UR5, 0x3 ;  /* 0x0000000504047291 */ /* 0x000fe2000f8e18ff */
[----:B-1----:R-:W-:-:S04]  /*4640*/  LOP3.LUT R5, R8, UR6, RZ, 0x3c, !PT ;  /* 0x0000000608057c12 */ /* 0x002fc8000f8e3cff */
[----:B------:R-:W-:Y:S01]  /*4650*/  SHF.L.U32 R5, R5, 0x1f, RZ ;  /* 0x0000001f05057819 */ /* 0x000fe200000006ff */
[----:B--2---:R-:W-:-:S04]  /*4660*/  IMAD.U32 R0, RZ, RZ, UR4 ;  /* 0x00000004ff007e24 */ /* 0x004fc8000f8e00ff */
[----:B------:R1:W2:Y:S03]  /*4670*/  SYNCS.PHASECHK.TRANS64.TRYWAIT P0, [R0+URZ], R5 ;  /* 0x00000005000075a7 */ /* 0x0002a600080011ff */
[----:B--2---:R-:W-:Y:S05]  /*4680*/  @!P0 NANOSLEEP.SYNCS 0x989680 ;  /* 0x009896800000895d */ /* 0x004fea0003900000 */
[----:B------:R-:W2:Y:S02]  /*4690*/  @!P0 SYNCS.PHASECHK.TRANS64 P0, [R0+URZ], R5 ;  /* 0x00000005000085a7 */ /* 0x000ea400080010ff */
[----:B--2---:R-:W-:Y:S05]  /*46a0*/  @P0 BRA `(.L_x_79) ;  /* 0x0000000000200947 */ /* 0x004fea0003800000 */
.L_x_80:
[----:B--2---:R2:W3:Y:S02]  /*46b0*/  SYNCS.PHASECHK.TRANS64.TRYWAIT P0, [R0+URZ], R5 ;  /* 0x00000005000075a7 */ /* 0x0044e400080011ff */
[----:B---3--:R-:W-:Y:S05]  /*46c0*/  @!P0 NANOSLEEP.SYNCS 0x989680 ;  /* 0x009896800000895d */ /* 0x008fea0003900000 */
[----:B------:R-:W3:Y:S02]  /*46d0*/  @!P0 SYNCS.PHASECHK.TRANS64 P0, [R0+URZ], R5 ;  /* 0x00000005000085a7 */ /* 0x000ee400080010ff */
[----:B---3--:R-:W-:Y:S05]  /*46e0*/  @!P0 BRA `(.L_x_80) ;  /* 0xfffffffc00f08947 */ /* 0x008fea000383ffff */
[----:B------:R-:W-:Y:S05]  /*46f0*/  BRA `(.L_x_79) ;  /* 0x00000000000c7947 */ /* 0x000fea0003800000 */
.L_x_77:
[----:B------:R-:W-:-:S04]  /*4700*/  UIADD3 UR4, UPT, UPT, UR20, 0x110, URZ ;  /* 0x0000011014047890 */ /* 0x000fc8000fffe0ff */
[----:B------:R-:W-:-:S09]  /*4710*/  UPRMT UR4, UR37, 0x654, UR4 ;  /* 0x0000065425047896 */ /* 0x000fd20008000004 */
[----:B------:R-:W-:Y:S03]  /*4720*/  SYNCS.ARRIVE.TRANS64.RED.A1T0 RZ, [UR4], RZ ;  /* 0x000000ffffff79a7 */ /* 0x000fe60008100404 */
.L_x_79:
[----:B-12---:R-:W-:Y:S01]  /*4730*/  SHF.L.U32 R5, RZ, 0x1f, RZ ;  /* 0x0000001fff057819 */ /* 0x006fe200000006ff */
[----:B------:R-:W-:Y:S01]  /*4740*/  UIADD3 UR4, UPT, UPT, UR20, 0x110, URZ ;  /* 0x0000011014047890 */ /* 0x000fe2000fffe0ff */
[----:B------:R-:W-:Y:S02]  /*4750*/  PLOP3.LUT P0, PT, PT, PT, UP0, 0x80, 0x8 ;  /* 0x000000000008781c */ /* 0x000fe40003f0f008 */
[----:B------:R-:W1:Y:S02]  /*4760*/  SYNCS.PHASECHK.TRANS64.TRYWAIT P1, [UR20+0x110], R5 ;  /* 0x00011005ff0075a7 */ /* 0x000e640008021114 */
[----:B-1----:R-:W-:Y:S09]  /*4770*/  @!P1 BRA `(.L_x_81) ;  /* 0x0000004c004c9947 */ /* 0x002ff20003800000 */
.L_x_169:
[----:B------:R-:W-:Y:S01]  /*4780*/  @!UP0 UPRMT UR4, UR37, 0x654, UR4 ;  /* 0x0000065425048896 */ /* 0x000fe20008000004 */
[----:B------:R-:W-:Y:S01]  /*4790*/  LOP3.LUT R2, R3, 0xffff, RZ, 0xc0, !PT ;  /* 0x0000ffff03027812 */ /* 0x000fe200078ec0ff */
[----:B------:R-:W-:Y:S02]  /*47a0*/  IMAD.MOV.U32 R3, RZ, RZ, 0xffff ;  /* 0x0000ffffff037424 */ /* 0x000fe400078e00ff */
[----:B-1----:R-:W-:Y:S01]  /*47b0*/  IMAD.MOV.U32 R5, RZ, RZ, 0x1 ;  /* 0x00000001ff057424 */ /* 0x002fe200078e00ff */
[----:B------:R-:W-:-:S04]  /*47c0*/  SHF.R.U32.HI R2, RZ, 0x5, R2 ;  /* 0x00000005ff027819 */ /* 0x000fc80000011602 */
[----:B------:R-:W-:Y:S01]  /*47d0*/  @!P0 SYNCS.ARRIVE.TRANS64.RED.A1T0 RZ, [UR4], RZ ;  /* 0x000000ffffff89a7 */ /* 0x000fe20008100404 */
[----:B------:R-:W-:Y:S01]  /*47e0*/  NOP ;  /* 0x0000000000007918 */ /* 0x000fe20000000000 */
[----:B------:R-:W1:Y:S01]  /*47f0*/  LDS R0, [UR8+0x14] ;  /* 0x00001408ff007984 */ /* 0x000e620008000800 */
[-C--:B------:R-:W-:Y:S02]  /*4800*/  SHF.L.U32 R3, R3, R2.reuse, RZ ;  /* 0x0000000203037219 */ /* 0x080fe400000006ff */
[----:B------:R-:W-:Y:S02]  /*4810*/  SHF.L.U32 R5, R5, R2, RZ ;  /* 0x0000000205057219 */ /* 0x000fe400000006ff */
[----:B-1----:R-:W-:-:S04]  /*4820*/  LOP3.LUT R0, R0, R3, RZ, 0xc0, !PT ;  /* 0x0000000300007212 */ /* 0x002fc800078ec0ff */
[----:B------:R-:W-:-:S13]  /*4830*/  ISETP.NE.AND P0, PT, R0, R3, PT ;  /* 0x000000030000720c */ /* 0x000fda0003f05270 */
[----:B------:R-:W-:Y:S05]  /*4840*/  @P0 BRA `(.L_x_82) ;  /* 0x00000000005c0947 */ /* 0x000fea0003800000 */
[----:B------:R-:W1:Y:S02]  /*4850*/  LDS R0, [UR8+0x18] ;  /* 0x00001808ff007984 */ /* 0x000e640008000800 */
[----:B-1----:R-:W-:-:S04]  /*4860*/  LOP3.LUT R0, R0, R5, RZ, 0xc0, !PT ;  /* 0x0000000500007212 */ /* 0x002fc800078ec0ff */
[----:B------:R-:W-:-:S13]  /*4870*/  ISETP.NE.AND P0, PT, R0, R5, PT ;  /* 0x000000050000720c */ /* 0x000fda0003f05270 */
[----:B------:R-:W-:Y:S05]  /*4880*/  @P0 BRA `(.L_x_83) ;  /* 0x0000000000400947 */ /* 0x000fea0003800000 */
[----:B------:R-:W-:Y:S01]  /*4890*/  R2UR UR4, R3 ;  /* 0x00000000030472ca */ /* 0x000fe200000e0000 */
[----:B------:R-:W1:Y:S01]  /*48a0*/  S2R R2, SR_LANEID ;  /* 0x0000000000027919 */ /* 0x000e620000000000 */
[----:B------:R-:W-:-:S04]  /*48b0*/  LOP3.LUT R5, RZ, R5, RZ, 0x33, !PT ;  /* 0x00000005ff057212 */ /* 0x000fc800078e33ff */
[----:B------:R-:W2:Y:S07]  /*48c0*/  REDUX UR6, R5 ;  /* 0x00000000050673c4 */ /* 0x000eae0000000000 */
[----:B------:R-:W-:-:S03]  /*48d0*/  ULOP3.LUT UR5, URZ, UR4, URZ, 0x33, !UPT ;  /* 0x00000004ff057292 */ /* 0x000fc6000f8e33ff */
[----:B------:R-:W-:Y:S02]  /*48e0*/  VOTEU.ANY UR4, UPT, PT ;  /* 0x0000000000047886 */ /* 0x000fe400038e0100 */
[----:B------:R-:W-:Y:S01]  /*48f0*/  UFLO.U32 UR4, UR4 ;  /* 0x00000004000472bd */ /* 0x000fe200080e0000 */
[----:B------:R-:W-:-:S04]  /*4900*/  IMAD.U32 R0, RZ, RZ, UR5 ;  /* 0x00000005ff007e24 */ /* 0x000fc8000f8e00ff */
[----:B------:R-:W3:Y:S02]  /*4910*/  REDUX UR7, R0 ;  /* 0x00000000000773c4 */ /* 0x000ee40000000000 */
[----:B------:R1:W-:Y:S02]  /*4920*/  UTCATOMSWS.AND URZ, UR5 ;  /* 0x0000000500ff79e3 */ /* 0x0003e40008000000 */
[----:B-1----:R-:W-:Y:S01]  /*4930*/  ISETP.EQ.U32.AND P0, PT, R2, UR4, PT ;  /* 0x0000000402007c0c */ /* 0x002fe2000bf02070 */
[----:B--2---:R-:W-:Y:S02]  /*4940*/  IMAD.U32 R2, RZ, RZ, UR6 ;  /* 0x00000006ff027e24 */ /* 0x004fe4000f8e00ff */
[----:B---3--:R-:W-:-:S10]  /*4950*/  IMAD.U32 R3, RZ, RZ, UR7 ;  /* 0x00000007ff037e24 */ /* 0x008fd4000f8e00ff */
[----:B------:R1:W-:Y:S04]  /*4960*/  @P0 ATOMS.AND RZ, [UR8+0x14], R3 ;  /* 0x00001403ffff098c */ /* 0x0003e8000a800008 */
[----:B------:R1:W-:Y:S01]  /*4970*/  @P0 ATOMS.AND RZ, [UR8+0x18], R2 ;  /* 0x00001802ffff098c */ /* 0x0003e2000a800008 */
[----:B------:R-:W-:Y:S05]  /*4980*/  BRA `(.L_x_84) ;  /* 0x0000000000147947 */ /* 0x000fea0003800000 */
.L_x_83:
[----:B------:R-:W-:Y:S02]  /*4990*/  MOV R2, 0x49b0 ;  /* 0x000049b000027802 */ /* 0x000fe40000000f00 */
[----:B----45:R-:W-:Y:S05]  /*49a0*/  CALL.REL.NOINC `($__internal_0_$__cuda_sm10x_tcgen05_guardrail_trap_col_being_dealloced_not_returned_by_alloc) ;  /* 0x0000004c00bc7944 */ /* 0x030fea0003c00000 */
[----:B------:R-:W-:Y:S05]  /*49b0*/  BRA `(.L_x_84) ;  /* 0x0000000000087947 */ /* 0x000fea0003800000 */
.L_x_82:
[----:B------:R-:W-:Y:S02]  /*49c0*/  MOV R2, 0x49e0 ;  /* 0x000049e000027802 */ /* 0x000fe40000000f00 */
[----:B----45:R-:W-:Y:S05]  /*49d0*/  CALL.REL.NOINC `($__internal_2_$__cuda_sm10x_tcgen05_guardrail_trap_unallocated_columns_being_dealloced) ;  /* 0x0000004c00c87944 */ /* 0x030fea0003c00000 */
.L_x_84:
[----:B------:R-:W-:Y:S01]  /*49e0*/  NOP ;  /* 0x0000000000007918 */ /* 0x000fe20000000000 */
[----:B------:R-:W-:Y:S05]  /*49f0*/  EXIT ;  /* 0x000000000000794d */ /* 0x000fea0003800000 */
.L_x_56:
[----:B------:R-:W-:-:S09]  /*4a00*/  UISETP.NE.OR UP0, UPT, UR18, 0x3, !UP3 ;  /* 0x000000031200788c */ /* 0x000fd2000df05670 */
[----:B------:R-:W-:Y:S05]  /*4a10*/  BRA.U UP0, `(.L_x_85) ;  /* 0x0000001100807547 */ /* 0x000fea000b800000 */
[----:B------:R-:W2:Y:S01]  /*4a20*/  LDCU.64 UR4, c[0x0][0x988] ;  /* 0x00013100ff0477ac */ /* 0x000ea20008000a00 */
[----:B------:R-:W3:Y:S01]  /*4a30*/  S2UR UR6, SR_CgaCtaId ;  /* 0x00000000000679c3 */ /* 0x000ee20000008800 */
[----:B------:R-:W-:Y:S01]  /*4a40*/  HFMA2 R10, -RZ, RZ, 0, 5.9604644775390625e-08 ;  /* 0x00000001ff0a7431 */ /* 0x000fe200000001ff */
[----:B------:R-:W-:Y:S01]  /*4a50*/  MOV R8, RZ ;  /* 0x000000ff00087202 */ /* 0x000fe20000000f00 */
[----:B------:R-:W4:Y:S01]  /*4a60*/  LDCU UR30, c[0x0][0x370] ;  /* 0x00006e00ff1e77ac */ /* 0x000f220008000800 */
[----:B------:R-:W-:Y:S01]  /*4a70*/  HFMA2 R3, -RZ, RZ, 0, 0.0078125 ;  /* 0x00002000ff037431 */ /* 0x000fe200000001ff */
[----:B------:R-:W1:Y:S03]  /*4a80*/  LDCU.128 UR32, c[0x0][0xc10] ;  /* 0x00018200ff2077ac */ /* 0x000e660008000c00 */
[----:B------:R-:W4:Y:S01]  /*4a90*/  LDC.64 R12, c[0x0][0x348] ;  /* 0x0000d200ff0c7b82 */ /* 0x000f220000000a00 */
[----:B------:R-:W1:Y:S01]  /*4aa0*/  LDCU UR27, c[0x0][0x374] ;  /* 0x00006e80ff1b77ac */ /* 0x000e620008000800 */
[----:B------:R-:W4:Y:S01]  /*4ab0*/  LDCU.64 UR28, c[0x0][0x990] ;  /* 0x00013200ff1c77ac */ /* 0x000f220008000a00 */
[----:B------:R-:W4:Y:S01]  /*4ac0*/  LDCU UR17, c[0x0][0xc0c] ;  /* 0x00018180ff1177ac */ /* 0x000f220008000800 */
[----:B--2---:R-:W-:Y:S01]  /*4ad0*/  UISETP.NE.U32.AND UP0, UPT, UR4, URZ, UPT ;  /* 0x000000ff0400728c */ /* 0x004fe2000bf05070 */
[----:B------:R-:W2:Y:S01]  /*4ae0*/  LDCU.128 UR40, c[0x0][0xa80] ;  /* 0x00015000ff2877ac */ /* 0x000ea20008000c00 */
[----:B------:R-:W2:Y:S01]  /*4af0*/  LDCU UR48, c[0x0][0xc20] ;  /* 0x00018400ff3077ac */ /* 0x000ea20008000800 */
[----:B------:R-:W2:Y:S01]  /*4b00*/  LDCU UR4, c[0x0][0xc30] ;  /* 0x00018600ff0477ac */ /* 0x000ea20008000800 */
[----:B------:R-:W2:Y:S01]  /*4b10*/  LDCU.128 UR44, c[0x0][0xa90] ;  /* 0x00015200ff2c77ac */ /* 0x000ea20008000c00 */
[----:B------:R-:W-:Y:S01]  /*4b20*/  UMOV UR24, 0x400 ;  /* 0x0000040000187882 */ /* 0x000fe20000000000 */
[----:B-1----:R-:W-:-:S02]  /*4b30*/  UIMAD.WIDE.U32 UR8, UR27, UR35, URZ ;  /* 0x000000231b0872a5 */ /* 0x002fc4000f8e00ff */
[----:B---3--:R-:W-:Y:S02]  /*4b40*/  ULEA UR24, UR6, UR24, 0x18 ;  /* 0x0000001806187291 */ /* 0x008fe4000f8ec0ff */
[----:B----4-:R-:W-:Y:S02]  /*4b50*/  UIMAD.WIDE.U32 UR6, UR30, UR32, URZ ;  /* 0x000000201e0672a5 */ /* 0x010fe4000f8e00ff */
[----:B------:R-:W-:Y:S02]  /*4b60*/  UISETP.NE.AND.EX UP5, UPT, UR5, URZ, UPT, UP0 ;  /* 0x000000ff0500728c */ /* 0x000fe4000bfa5300 */
[----:B------:R-:W-:Y:S02]  /*4b70*/  UISETP.NE.U32.AND UP6, UPT, UR28, URZ, UPT ;  /* 0x000000ff1c00728c */ /* 0x000fe4000bfc5070 */
[----:B------:R-:W-:Y:S02]  /*4b80*/  UIADD3 UR31, UPT, UPT, UR24, 0xe8, URZ ;  /* 0x000000e8181f7890 */ /* 0x000fe4000fffe0ff */
[----:B------:R-:W-:-:S02]  /*4b90*/  UISETP.NE.AND UP0, UPT, UR39, 0x1, UPT ;  /* 0x000000012700788c */ /* 0x000fc4000bf05270 */
[----:B------:R-:W-:Y:S02]  /*4ba0*/  UISETP.GE.AND UP2, UPT, UR39, 0x1, UPT ;  /* 0x000000012700788c */ /* 0x000fe4000bf46270 */
[----:B------:R-:W-:Y:S01]  /*4bb0*/  UISETP.NE.AND UP0, UPT, UR17, 0x1, UPT ;  /* 0x000000011100788c */ /* 0x000fe2000bf05270 */
[----:B------:R-:W-:Y:S01]  /*4bc0*/  UMOV UR6, UR7 ;  /* 0x0000000700067c82 */ /* 0x000fe20008000000 */
[----:B------:R-:W-:Y:S01]  /*4bd0*/  UMOV UR36, UR9 ;  /* 0x0000000900247c82 */ /* 0x000fe20008000000 */
[----:B------:R-:W-:Y:S02]  /*4be0*/  UISETP.NE.AND UP2, UPT, UR34, 0x1, UPT ;  /* 0x000000012200788c */ /* 0x000fe4000bf45270 */
[----:B--2---:R-:W-:Y:S01]  /*4bf0*/  UISETP.NE.AND UP0, UPT, UR40, 0x1, UPT ;  /* 0x000000012800788c */ /* 0x004fe2000bf05270 */
[----:B------:R-:W-:Y:S01]  /*4c00*/  UMOV UR26, URZ ;  /* 0x000000ff001a7c82 */ /* 0x000fe20008000000 */
[----:B------:R-:W1:Y:S01]  /*4c10*/  LDCU UR49, c[0x0][0xaa0] ;  /* 0x00015400ff3177ac */ /* 0x000e620008000800 */
[----:B------:R-:W-:Y:S01]  /*4c20*/  UPLOP3.LUT UP4, UPT, UPT, UPT, UPT, 0x40, 0x4 ;  /* 0x000000000004789c */ /* 0x000fe20003f8e870 */
[----:B------:R-:W2:Y:S01]  /*4c30*/  LDCU.64 UR18, c[0x0][0xc28] ;  /* 0x00018500ff1277ac */ /* 0x000ea20008000a00 */
[----:B------:R-:W-:-:S02]  /*4c40*/  UISETP.NE.AND.EX UP6, UPT, UR29, URZ, UPT, UP6 ;  /* 0x000000ff1d00728c */ /* 0x000fc4000bfc5360 */
[----:B------:R-:W-:Y:S02]  /*4c50*/  UPRMT UR31, URZ, 0x654, UR31 ;  /* 0x00000654ff1f7896 */ /* 0x000fe4000800001f */
[----:B------:R-:W-:Y:S02]  /*4c60*/  USHF.R.U32.HI UR37, URZ, UR33, UR6 ;  /* 0x00000021ff257299 */ /* 0x000fe40008011606 */
[----:B------:R-:W-:Y:S02]  /*4c70*/  USHF.R.U32.HI UR36, URZ, UR48, UR36 ;  /* 0x00000030ff247299 */ /* 0x000fe40008011624 */
[----:B------:R-:W-:Y:S02]  /*4c80*/  UISETP.NE.AND UP3, UPT, UR4, 0x1, UPT ;  /* 0x000000010400788c */ /* 0x000fe4000bf65270 */
[----:B------:R-:W-:Y:S02]  /*4c90*/  UISETP.NE.AND UP2, UPT, UR43, 0x1, UPT ;  /* 0x000000012b00788c */ /* 0x000fe4000bf45270 */
[----:B------:R-:W-:-:S11]  /*4ca0*/  UISETP.NE.AND UP0, UPT, UR46, 0x1, UPT ;  /* 0x000000012e00788c */ /* 0x000fd6000bf05270 */
.L_x_94:
[----:B------:R-:W-:Y:S04]  /*4cb0*/  SHF.L.U32 R5, R8, 0x1f, RZ ;  /* 0x0000001f08057819 */ /* 0x000fe800000006ff */
[----:B---3--:R-:W3:Y:S02]  /*4cc0*/  SYNCS.PHASECHK.TRANS64.TRYWAIT P0, [UR24+0xe0], R5 ;  /* 0x0000e005ff0075a7 */ /* 0x008ee40008001118 */
[----:B---3--:R-:W-:Y:S05]  /*4cd0*/  @!P0 BRA `(.L_x_86) ;  /* 0x00000048000c8947 */ /* 0x008fea0003800000 */
.L_x_171:
[----:B---3--:R-:W3:Y:S01]  /*4ce0*/  LDS.128 R4, [UR24+0x120] ;  /* 0x00012018ff047984 */ /* 0x008ee20008000c00 */
[----:B------:R-:W-:Y:S01]  /*4cf0*/  UISETP.GE.AND UP0, UPT, UR39, 0x1, UPT ;  /* 0x000000012700788c */ /* 0x000fe2000bf06270 */
[----:B------:R-:W-:Y:S01]  /*4d00*/  @!PT LDS RZ, [RZ] ;  /* 0x00000000fffff984 */ /* 0x000fe20000000800 */
[----:B------:R-:W-:Y:S01]  /*4d10*/  @!PT LDS RZ, [RZ] ;  /* 0x00000000fffff984 */ /* 0x000fe20000000800 */
[----:B------:R-:W-:Y:S01]  /*4d20*/  @!PT LDS RZ, [RZ] ;  /* 0x00000000fffff984 */ /* 0x000fe20000000800 */
[----:B------:R-:W-:Y:S01]  /*4d30*/  @!PT LDS RZ, [RZ] ;  /* 0x00000000fffff984 */ /* 0x000fe20000000800 */
[----:B------:R4:W-:Y:S06]  /*4d40*/  MEMBAR.ALL.CTA ;  /* 0x0000000000007992 */ /* 0x0009ec0000008000 */
[----:B----4-:R-:W4:Y:S02]  /*4d50*/  FENCE.VIEW.ASYNC.S ;  /* 0x00000000000073c6 */ /* 0x010f240000000000 */
[----:B----4-:R-:W-:Y:S01]  /*4d60*/  SYNCS.ARRIVE.TRANS64.RED.A1T0 RZ, [UR31], RZ ;  /* 0x000000ffffff79a7 */ /* 0x010fe2000810041f */
[----:B---3--:R-:W-:Y:S11]  /*4d70*/  LOP3.LUT P0, RZ, R6, 0x1, RZ, 0xc0, !PT ;  /* 0x0000000106ff7812 */ /* 0x008ff6000780c0ff */
[----:B------:R-:W-:Y:S02]  /*4d80*/  @!UPT UIADD3 URZ, UPT, UPT, URZ, URZ, URZ ;  /* 0x000000fffffff290 */ /* 0x000fe4000fffe0ff */
[----:B------:R-:W-:Y:S01]  /*4d90*/  VOTEU.ANY UP2, P0 ;  /* 0x0000000000ff7886 */ /* 0x000fe20000040100 */
[----:B------:R-:W-:Y:S11]  /*4da0*/  PLOP3.LUT P0, PT, PT, PT, UP2, 0x80, 0x8 ;  /* 0x000000000008781c */ /* 0x000ff60003f0f028 */
[----:B------:R-:W-:Y:S02]  /*4db0*/  @!UPT UIADD3 URZ, UPT, UPT, URZ, URZ, URZ ;  /* 0x000000fffffff290 */ /* 0x000fe4000fffe0ff */
[----:B------:R-:W-:Y:S02]  /*4dc0*/  @P0 MOV R2, R4 ;  /* 0x0000000400020202 */ /* 0x000fe40000000f00 */
[----:B------:R-:W-:Y:S02]  /*4dd0*/  @P0 LOP3.LUT R0, R5, 0xffff, RZ, 0xc0, !PT ;  /* 0x0000ffff05000812 */ /* 0x000fe400078ec0ff */
[----:B------:R-:W-:Y:S02]  /*4de0*/  @P0 R2UR UR5, R2 ;  /* 0x00000000020502ca */ /* 0x000fe400000e0000 */
[----:B------:R-:W-:Y:S11]  /*4df0*/  @P0 R2UR UR4, R0 ;  /* 0x00000000000402ca */ /* 0x000ff600000e0000 */
[----:B------:R-:W-:Y:S02]  /*4e00*/  @UP2 UMOV UR16, UR5 ;  /* 0x0000000500102c82 */ /* 0x000fe40008000000 */
[----:B------:R-:W-:Y:S01]  /*4e10*/  @UP2 UMOV UR15, UR4 ;  /* 0x00000004000f2c82 */ /* 0x000fe20008000000 */
[----:B------:R-:W-:Y:S05]  /*4e20*/  BRA.U !UP0, `(.L_x_87) ;  /* 0x0000000108c07547 */ /* 0x000fea000b800000 */
[----:B------:R-:W-:Y:S02]  /*4e30*/  UIMAD.WIDE.U32 UR8, UR15, UR35, URZ ;  /* 0x000000230f0872a5 */ /* 0x000fe4000f8e00ff */
[----:B------:R-:W-:Y:S02]  /*4e40*/  UP2UR UR14, UPR, URZ, 0x4 ;  /* 0x00000004ff0e7883 */ /* 0x000fe40008000000 */
[----:B------:R-:W-:Y:S02]  /*4e50*/  UISETP.NE.AND UP2, UPT, UR34, 0x1, UPT ;  /* 0x000000012200788c */ /* 0x000fe4000bf45270 */
[----:B------:R-:W-:Y:S02]  /*4e60*/  UIMAD.WIDE.U32 UR10, UR16, UR32, URZ ;  /* 0x00000020100a72a5 */ /* 0x000fe4000f8e00ff */
[----:B------:R-:W-:Y:S02]  /*4e70*/  USEL UR4, UR27, UR36, !UP2 ;  /* 0x000000241b047287 */ /* 0x000fe4000d000000 */
[----:B------:R-:W-:Y:S02]  /*4e80*/  UISETP.NE.AND UP0, UPT, UR17, 0x1, UPT ;  /* 0x000000011100788c */ /* 0x000fe4000bf05270 */
[----:B------:R-:W-:Y:S02]  /*4e90*/  UP2UR UR22, UPR, URZ, 0x2 ;  /* 0x00000002ff167883 */ /* 0x000fe40008000000 */
[----:B------:R-:W-:Y:S02]  /*4ea0*/  UISETP.NE.AND UP1, UPT, UR39, 0x1, UPT ;  /* 0x000000012700788c */ /* 0x000fe4000bf25270 */
[----:B--2---:R-:W-:Y:S02]  /*4eb0*/  UIMAD.WIDE.U32 UR12, UR4, UR18, URZ ;  /* 0x00000012040c72a5 */ /* 0x004fe4000f8e00ff */
[----:B------:R-:W-:Y:S01]  /*4ec0*/  USEL UR7, UR30, UR37, !UP0 ;  /* 0x000000251e077287 */ /* 0x000fe2000c000000 */
[----:B------:R-:W-:Y:S02]  /*4ed0*/  UMOV UR5, UR9 ;  /* 0x0000000900057c82 */ /* 0x000fe40008000000 */
[----:B------:R-:W-:Y:S02]  /*4ee0*/  USHF.R.U32.HI UR6, URZ, UR48, UR5 ;  /* 0x00000030ff067299 */ /* 0x000fe40008011605 */
[----:B------:R-:W-:Y:S02]  /*4ef0*/  UIMAD.WIDE.U32 UR20, UR7, UR18, URZ ;  /* 0x00000012071472a5 */ /* 0x000fe4000f8e00ff */
[----:B------:R-:W-:Y:S02]  /*4f00*/  USEL UR6, UR15, UR6, !UP2 ;  /* 0x000000060f067287 */ /* 0x000fe4000d000000 */
[----:B------:R-:W-:Y:S01]  /*4f10*/  UISETP.NE.AND UP2, UPT, UR14, URZ, UPT ;  /* 0x000000ff0e00728c */ /* 0x000fe2000bf45270 */
[----:B------:R-:W-:Y:S01]  /*4f20*/  UMOV UR5, UR11 ;  /* 0x0000000b00057c82 */ /* 0x000fe20008000000 */
[----:B------:R-:W-:Y:S02]  /*4f30*/  UIMAD.WIDE.U32 UR10, UR6, UR18, URZ ;  /* 0x00000012060a72a5 */ /* 0x000fe4000f8e00ff */
[----:B------:R-:W-:Y:S03]  /*4f40*/  USHF.R.U32.HI UR8, URZ, UR33, UR5 ;  /* 0x00000021ff087299 */ /* 0x000fe60008011605 */
[----:B------:R-:W-:Y:S02]  /*4f50*/  UMOV UR5, UR13 ;  /* 0x0000000d00057c82 */ /* 0x000fe40008000000 */
[----:B------:R-:W-:Y:S03]  /*4f60*/  @UP1 USHF.R.U32.HI UR4, URZ, UR19, UR5 ;  /* 0x00000013ff041299 */ /* 0x000fe60008011605 */
[----:B------:R-:W-:Y:S01]  /*4f70*/  UMOV UR5, UR21 ;  /* 0x0000001500057c82 */ /* 0x000fe20008000000 */
[----:B------:R-:W-:Y:S02]  /*4f80*/  UIMAD UR4, UR39, UR4, URZ ;  /* 0x00000004270472a4 */ /* 0x000fe4000f8e02ff */
[----:B------:R-:W-:Y:S02]  /*4f90*/  @UP1 USHF.R.U32.HI UR7, URZ, UR19, UR5 ;  /* 0x00000013ff071299 */ /* 0x000fe40008011605 */
[----:B------:R-:W-:Y:S02]  /*4fa0*/  USEL UR5, UR16, UR8, !UP0 ;  /* 0x0000000810057287 */ /* 0x000fe4000c000000 */
[----:B------:R-:W-:Y:S02]  /*4fb0*/  UIMAD UR8, UR39, UR7, URZ ;  /* 0x00000007270872a4 */ /* 0x000fe4000f8e02ff */
[----:B------:R-:W-:Y:S03]  /*4fc0*/  UISETP.GE.AND UP0, UPT, UR6, UR4, UPT ;  /* 0x000000040600728c */ /* 0x000fe6000bf06270 */
[----:B------:R-:W-:Y:S01]  /*4fd0*/  UMOV UR4, UR11 ;  /* 0x0000000b00047c82 */ /* 0x000fe20008000000 */
[----:B------:R-:W-:Y:S02]  /*4fe0*/  UISETP.GE.OR UP0, UPT, UR5, UR8, UP0 ;  /* 0x000000080500728c */ /* 0x000fe40008706670 */
[----:B------:R-:W-:Y:S02]  /*4ff0*/  USHF.R.U32.HI UR4, URZ, UR19, UR4 ;  /* 0x00000013ff047299 */ /* 0x000fe40008011604 */
[----:B------:R-:W-:Y:S02]  /*5000*/  UIMAD.WIDE.U32 UR8, UR5, UR18, URZ ;  /* 0x00000012050872a5 */ /* 0x000fe4000f8e00ff */
[----:B------:R-:W-:Y:S04]  /*5010*/  USEL UR10, UR6, UR4, !UP1 ;  /* 0x00000004060a7287 */ /* 0x000fe8000c800000 */
[----:B------:R-:W-:Y:S01]  /*5020*/  UIADD3 UR11, UPT, UPT, -UR10, URZ, URZ ;  /* 0x000000ff0a0b7290 */ /* 0x000fe2000fffe1ff */
[----:B------:R-:W-:Y:S02]  /*5030*/  @!UP0 UMOV UR4, UR9 ;  /* 0x0000000900048c82 */ /* 0x000fe40008000000 */
[----:B------:R-:W-:Y:S02]  /*5040*/  @!UP0 USHF.R.U32.HI UR4, URZ, UR19, UR4 ;  /* 0x00000013ff048299 */ /* 0x000fe40008011604 */
[----:B------:R-:W-:Y:S02]  /*5050*/  UIMAD UR8, UR39, UR11, UR6 ;  /* 0x0000000b270872a4 */ /* 0x000fe4000f8e0206 */
[----:B------:R-:W-:Y:S02]  /*5060*/  @!UP0 USEL UR4, UR5, UR4, !UP1 ;  /* 0x0000000405048287 */ /* 0x000fe4000c800000 */
[----:B------:R-:W-:Y:S02]  /*5070*/  UISETP.NE.AND UP1, UPT, UR22, URZ, UPT ;  /* 0x000000ff1600728c */ /* 0x000fe4000bf25270 */
[----:B------:R-:W-:Y:S02]  /*5080*/  @!UP0 UIMAD UR8, UR7, UR8, UR4 ;  /* 0x00000008070882a4 */ /* 0x000fe4000f8e0204 */
[----:B------:R-:W-:Y:S02]  /*5090*/  @!UP0 UIADD3 UR9, UPT, UPT, UR10, -UR4, URZ ;  /* 0x800000040a098290 */ /* 0x000fe4000fffe0ff */
[----:B------:R-:W-:Y:S02]  /*50a0*/  UIADD3 UR4, UPT, UPT, -UR5, URZ, URZ ;  /* 0x000000ff05047290 */ /* 0x000fe4000fffe1ff */
[----:B------:R-:W-:Y:S02]  /*50b0*/  UIADD3 UR7, UPT, UPT, -UR6, URZ, URZ ;  /* 0x000000ff06077290 */ /* 0x000fe4000fffe1ff */
[----:B------:R-:W-:Y:S02]  /*50c0*/  @!UP0 UIMAD UR6, UR9, UR39, UR5 ;  /* 0x00000027090682a4 */ /* 0x000fe4000f8e0205 */
[----:B------:R-:W-:Y:S02]  /*50d0*/  UIMAD UR16, UR17, UR4, UR16 ;  /* 0x00000004111072a4 */ /* 0x000fe4000f8e0210 */
[----:B------:R-:W-:Y:S01]  /*50e0*/  UIMAD UR15, UR34, UR7, UR15 ;  /* 0x00000007220f72a4 */ /* 0x000fe2000f8e020f */
[----:B------:R-:W-:Y:S02]  /*50f0*/  @!UP0 UMOV UR5, UR8 ;  /* 0x0000000800058c82 */ /* 0x000fe40008000000 */
[----:B------:R-:W-:Y:S02]  /*5100*/  UIMAD UR16, UR5, UR17, UR16 ;  /* 0x00000011051072a4 */ /* 0x000fe4000f8e0210 */
[----:B------:R-:W-:Y:S11]  /*5110*/  UIMAD UR15, UR6, UR34, UR15 ;  /* 0x00000022060f72a4 */ /* 0x000ff6000f8e020f */
[----:B------:R-:W-:Y:S01]  /*5120*/  @!UPT UIADD3 URZ, UPT, UPT, URZ, URZ, URZ ;  /* 0x000000fffffff290 */ /* 0x000fe2000fffe0ff */
.L_x_87:
[----:B------:R-:W3:Y:S01]  /*5130*/  @!UP3 LDCU.128 UR8, c[0x0][0xc10] ;  /* 0x00018200ff08b7ac */ /* 0x000ee20008000c00 */
[----:B------:R-:W-:Y:S04]  /*5140*/  ISETP.NE.U32.AND P1, PT, RZ, UR28, PT ;  /* 0x0000001cff007c0c */ /* 0x000fe8000bf25070 */
[----:B------:R-:W-:Y:S01]  /*5150*/  ISETP.NE.AND.EX P1, PT, RZ, UR29, PT, P1 ;  /* 0x0000001dff007c0c */ /* 0x000fe2000bf25310 */
[----:B------:R-:W4:Y:S01]  /*5160*/  @!UP3 LDCU UR5, c[0x0][0xc0c] ;  /* 0x00018180ff05b7ac */ /* 0x000f220008000800 */
[----:B------:R-:W-:Y:S02]  /*5170*/  USHF.L.U32 UR25, UR23, 0x6, URZ ;  /* 0x0000000617197899 */ /* 0x000fe400080006ff */
[----:B---3--:R-:W-:Y:S07]  /*5180*/  UIMAD.WIDE.U32 UR6, UR16, UR8, URZ ;  /* 0x00000008100672a5 */ /* 0x008fee000f8e00ff */
[----:B------:R-:W-:Y:S01]  /*5190*/  @!UP3 UMOV UR4, UR7 ;  /* 0x000000070004bc82 */ /* 0x000fe20008000000 */
[----:B----4-:R-:W-:Y:S02]  /*51a0*/  @!UP3 UISETP.NE.AND UP0, UPT, UR5, 0x1, UPT ;  /* 0x000000010500b88c */ /* 0x010fe4000bf05270 */
[----:B------:R-:W-:Y:S02]  /*51b0*/  @!UP3 USHF.R.U32.HI UR4, URZ, UR9, UR4 ;  /* 0x00000009ff04b299 */ /* 0x000fe40008011604 */
[----:B------:R-:W-:Y:S02]  /*51c0*/  UIMAD.WIDE.U32 UR6, UR15, UR11, URZ ;  /* 0x0000000b0f0672a5 */ /* 0x000fe4000f8e00ff */
[----:B------:R-:W-:Y:S02]  /*51d0*/  @!UP3 USEL UR8, UR16, UR4, !UP0 ;  /* 0x000000041008b287 */ /* 0x000fe4000c000000 */
[----:B------:R-:W-:Y:S03]  /*51e0*/  @!UP3 UISETP.NE.AND UP0, UPT, UR10, 0x1, UPT ;  /* 0x000000010a00b88c */ /* 0x000fe6000bf05270 */
[----:B------:R-:W-:Y:S02]  /*51f0*/  @!UP3 UMOV UR6, UR7 ;  /* 0x000000070006bc82 */ /* 0x000fe40008000000 */
[----:B------:R-:W3:Y:S02]  /*5200*/  @!UP3 LDCU UR4, c[0x0][0xc20] ;  /* 0x00018400ff04b7ac */ /* 0x000ee40008000800 */
[----:B---3--:R-:W-:Y:S04]  /*5210*/  @!UP3 USHF.R.U32.HI UR6, URZ, UR4, UR6 ;  /* 0x00000004ff06b299 */ /* 0x008fe80008011606 */
[----:B------:R-:W-:Y:S04]  /*5220*/  @!UP3 USEL UR6, UR15, UR6, !UP0 ;  /* 0x000000060f06b287 */ /* 0x000fe8000c000000 */
[----:B------:R-:W-:Y:S02]  /*5230*/  @!UP3 UIADD3 UR4, UPT, UPT, -UR8, UR6, URZ ;  /* 0x000000060804b290 */ /* 0x000fe4000fffe1ff */
[----:B------:R-:W-:Y:S02]  /*5240*/  @!UP3 UIADD3 UR6, UPT, UPT, UR8, -UR6, URZ ;  /* 0x800000060806b290 */ /* 0x000fe4000fffe0ff */
[----:B------:R-:W-:Y:S02]  /*5250*/  @!UP3 UIMAD UR16, UR4, UR5, UR16 ;  /* 0x000000050410b2a4 */ /* 0x000fe4000f8e0210 */
[----:B------:R-:W-:Y:S01]  /*5260*/  @!UP3 UIMAD UR15, UR6, UR10, UR15 ;  /* 0x0000000a060fb2a4 */ /* 0x000fe2000f8e020f */
[----:B------:R-:W-:Y:S11]  /*5270*/  BRA.U UP4, `(.L_x_88) ;  /* 0x0000000104107547 */ /* 0x000ff6000b800000 */
[----:B------:R-:W-:Y:S04]  /*5280*/  MOV R0, UR38 ;  /* 0x0000002600007c02 */ /* 0x000fe80008000f00 */
[----:B------:R-:W-:Y:S04]  /*5290*/  SHF.L.U32 R9, R0, 0x1f, RZ ;  /* 0x0000001f00097819 */ /* 0x000fe800000006ff */
[----:B------:R-:W3:Y:S02]  /*52a0*/  SYNCS.PHASECHK.TRANS64.TRYWAIT P2, [UR24+0xd8], R9 ;  /* 0x0000d809ff0075a7 */ /* 0x000ee40008041118 */
[----:B---3--:R-:W-:Y:S05]  /*52b0*/  @!P2 BRA `(.L_x_89) ;  /* 0x0000004000aca947 */ /* 0x008fea0003800000 */
.L_x_88:
[----:B------:R-:W-:Y:S05]  /*52c0*/  BRA.U !UP6, `(.L_x_90) ;  /* 0x000000010e387547 */ /* 0x000fea000b800000 */
[----:B------:R-:W-:Y:S01]  /*52d0*/  UPLOP3.LUT UP1, UPT, UPT, UPT, UP5, 0x80, 0x8 ;  /* 0x000000000008789c */ /* 0x000fe20003f2f050 */
[----:B---3--:R-:W-:Y:S01]  /*52e0*/  HFMA2 R0, -RZ, RZ, 0, 5.9604644775390625e-08 ;  /* 0x00000001ff007431 */ /* 0x008fe200000001ff */
[----:B------:R-:W3:Y:S01]  /*52f0*/  LDCU.64 UR8, c[0x0][0x358] ;  /* 0x00006b00ff0877ac */ /* 0x000ee20008000a00 */
[----:B------:R-:W-:Y:S03]  /*5300*/  IMAD.MOV.U32 R87, RZ, RZ, 0x1 ;  /* 0x00000001ff577424 */ /* 0x000fe600078e00ff */
[----:B------:R-:W-:Y:S05]  /*5310*/  PLOP3.LUT P2, PT, PT, PT, UP1, 0x80, 0x8 ;  /* 0x000000000008781c */ /* 0x000fea0003f4f018 */
[----:B------:R-:W4:Y:S01]  /*5320*/  @UP1 LDCU.64 UR4, c[0x0][0x988] ;  /* 0x00013100ff0417ac */ /* 0x000f220008000a00 */
[----:B------:R-:W-:Y:S07]  /*5330*/  @UP1 UIMAD UR6, UR54, UR28, URZ ;  /* 0x0000001c360612a4 */ /* 0x000fee000f8e02ff */
[----:B------:R-:W-:Y:S01]  /*5340*/  @!P2 PRMT R87, R0, 0x7610, R87 ;  /* 0x000076100057a816 */ /* 0x000fe20000000057 */
[----:B----4-:R-:W-:Y:S06]  /*5350*/  @UP1 UIMAD.WIDE UR4, UR6, 0x4, UR4 ;  /* 0x00000004060418a5 */ /* 0x010fec000f8e0204 */
[----:B------:R-:W-:Y:S01]  /*5360*/  IMAD.U32 R14, RZ, RZ, UR4 ;  /* 0x00000004ff0e7e24 */ /* 0x000fe2000f8e00ff */
[----:B------:R-:W-:Y:S04]  /*5370*/  MOV R15, UR5 ;  /* 0x00000005000f7c02 */ /* 0x000fe80008000f00 */
[----:B------:R-:W4:Y:S01]  /*5380*/  @!UP1 LDCU UR4, c[0x0][0x980] ;  /* 0x00013000ff0497ac */ /* 0x000f220008000800 */
[----:B---3-5:R3:W5:Y:S02]  /*5390*/  @P2 LDG.E R41, desc[UR8][R14.64] ;  /* 0x000000080e292981 */ /* 0x028764000c1e1900 */
[----:B---34-:R-:W-:Y:S07]  /*53a0*/  @!P2 IMAD.U32 R41, RZ, RZ, UR4 ;  /* 0x00000004ff29ae24 */ /* 0x018fee000f8e00ff */
.L_x_90:
[----:B-----5:R-:W-:Y:S01]  /*53b0*/  @!P1 FSETP.EQ.AND P3, PT, R41, RZ, PT ;  /* 0x000000ff2900920b */ /* 0x020fe20003f62000 */
[----:B------:R-:W-:Y:S01]  /*53c0*/  @!UPT UIADD3 URZ, UPT, UPT, URZ, URZ, URZ ;  /* 0x000000fffffff290 */ /* 0x000fe2000fffe0ff */
[----:B------:R-:W-:Y:S11]  /*53d0*/  @!P1 BRA `(.L_x_91) ;  /* 0x0000000000149947 */ /* 0x000ff60003800000 */
[----:B------:R-:W-:Y:S02]  /*53e0*/  LOP3.LUT P1, RZ, R87, 0xff, RZ, 0xc0, !PT ;  /* 0x000000ff57ff7812 */ /* 0x000fe4000782c0ff */
[----:B------:R-:W-:Y:S04]  /*53f0*/  PLOP3.LUT P3, PT, PT, PT, UP1, 0x80, 0x8 ;  /* 0x000000000008781c */ /* 0x000fe80003f6f018 */
[----:B------:R-:W-:Y:S07]  /*5400*/  PLOP3.LUT P3, PT, P3, PT, PT, 0x8, 0x80 ;  /* 0x000000000080781c */ /* 0x000fee0001f6e170 */
[----:B------:R-:W-:Y:S11]  /*5410*/  @P1 FSETP.EQ.AND P3, PT, R41, RZ, PT ;  /* 0x000000ff2900120b */ /* 0x000ff60003f62000 */
[----:B------:R-:W-:Y:S02]  /*5420*/  @!UPT UIADD3 URZ, UPT, UPT, URZ, URZ, URZ ;  /* 0x000000fffffff290 */ /* 0x000fe4000fffe0ff */
.L_x_91:
[----:B------:R-:W-:Y:S01]  /*5430*/  ULEA UR7, UR26, UR24, 0x3 ;  /* 0x000000181a077291 */ /* 0x000fe2000f8e18ff */
[----:B---3--:R-:W-:Y:S01]  /*5440*/  SHF.L.U32 R9, R10, 0x1f, RZ ;  /* 0x0000001f0a097819 */ /* 0x008fe200000006ff */
[----:B------:R-:W-:Y:S02]  /*5450*/  USHF.L.U32 UR11, UR53, 0x7, URZ ;  /* 0x00000007350b7899 */ /* 0x000fe400080006ff */
[----:B------:R-:W-:Y:S02]  /*5460*/  UISETP.NE.AND UP0, UPT, UR40, 0x1, UPT ;  /* 0x000000012800788c */ /* 0x000fe4000bf05270 */
[----:B------:R-:W-:Y:S01]  /*5470*/  UIMAD.WIDE.U32 UR4, UR11, UR41, URZ ;  /* 0x000000290b0472a5 */ /* 0x000fe2000f8e00ff */
[----:B------:R-:W-:Y:S02]  /*5480*/  ELECT P2, URZ, PT ;  /* 0x0000000000ff782f */ /* 0x000fe40003840000 */
[----:B------:R-:W3:Y:S02]  /*5490*/  SYNCS.PHASECHK.TRANS64.TRYWAIT P1, [UR7+0xb8], R9 ;  /* 0x0000b809ff0075a7 */ /* 0x000ee40008021107 */
[----:B------:R-:W-:Y:S02]  /*54a0*/  PLOP3.LUT P2, PT, P3, P2, PT, 0xf2, 0x2f ;  /* 0x00000000002f781c */ /* 0x000fe40001f45e72 */
[----:B------:R-:W-:Y:S02]  /*54b0*/  UMOV UR4, UR5 ;  /* 0x0000000500047c82 */ /* 0x000fe40008000000 */
[----:B------:R-:W-:Y:S04]  /*54c0*/  USHF.R.U32.HI UR4, URZ, UR42, UR4 ;  /* 0x0000002aff047299 */ /* 0x000fe80008011604 */
[----:B------:R-:W-:Y:S02]  /*54d0*/  USEL UR12, UR11, UR4, !UP0 ;  /* 0x000000040b0c7287 */ /* 0x000fe4000c000000 */
[----:B------:R-:W-:Y:S02]  /*54e0*/  UISETP.NE.AND UP0, UPT, UR43, 0x1, UPT ;  /* 0x000000012b00788c */ /* 0x000fe4000bf05270 */
[----:B------:R-:W-:Y:S02]  /*54f0*/  UIMAD.WIDE.U32 UR4, UR12, UR44, URZ ;  /* 0x0000002c0c0472a5 */ /* 0x000fe4000f8e00ff */
[----:B------:R-:W-:Y:S01]  /*5500*/  UIADD3 UR6, UPT, UPT, -UR12, URZ, URZ ;  /* 0x000000ff0c067290 */ /* 0x000fe2000fffe1ff */
[----:B------:R-:W-:Y:S03]  /*5510*/  @!P2 IMAD.MOV.U32 R0, RZ, 0x20, RZ ;  /* 0x00000020ff00a824 */ /* 0x000fe600078e00ff */
[----:B------:R-:W-:Y:S01]  /*5520*/  UIMAD UR11, UR40, UR6, UR11 ;  /* 0x00000006280b72a4 */ /* 0x000fe2000f8e020b */
[----:B------:R-:W-:Y:S01]  /*5530*/  @!P2 IMAD.MOV.U32 R0, RZ, 0x400, R0 ;  /* 0x00000400ff00a824 */ /* 0x000fe200078e0000 */
[----:B------:R-:W-:Y:S02]  /*5540*/  UMOV UR4, UR5 ;  /* 0x0000000500047c82 */ /* 0x000fe40008000000 */
[----:B------:R-:W-:Y:S04]  /*5550*/  USHF.R.U32.HI UR4, URZ, UR45, UR4 ;  /* 0x0000002dff047299 */ /* 0x000fe80008011604 */
[----:B------:R-:W-:Y:S02]  /*5560*/  USEL UR13, UR12, UR4, !UP0 ;  /* 0x000000040c0d7287 */ /* 0x000fe4000c000000 */
[----:B------:R-:W-:Y:S02]  /*5570*/  UISETP.NE.AND UP0, UPT, UR46, 0x1, UPT ;  /* 0x000000012e00788c */ /* 0x000fe4000bf05270 */
[----:B------:R-:W-:Y:S07]  /*5580*/  UIMAD.WIDE.U32 UR4, UR13, UR47, URZ ;  /* 0x0000002f0d0472a5 */ /* 0x000fee000f8e00ff */
[----:B------:R-:W-:Y:S02]  /*5590*/  UMOV UR4, UR5 ;  /* 0x0000000500047c82 */ /* 0x000fe40008000000 */
[----:B-1----:R-:W-:Y:S04]  /*55a0*/  USHF.R.U32.HI UR4, URZ, UR49, UR4 ;  /* 0x00000031ff047299 */ /* 0x002fe80008011604 */
[----:B------:R-:W-:Y:S02]  /*55b0*/  USEL UR14, UR13, UR4, !UP0 ;  /* 0x000000040d0e7287 */ /* 0x000fe4000c000000 */
[----:B------:R-:W-:Y:S02]  /*55c0*/  UIADD3 UR4, UPT, UPT, -UR13, URZ, URZ ;  /* 0x000000ff0d047290 */ /* 0x000fe4000fffe1ff */
[----:B------:R-:W-:Y:S02]  /*55d0*/  UIADD3 UR5, UPT, UPT, -UR14, URZ, URZ ;  /* 0x000000ff0e057290 */ /* 0x000fe4000fffe1ff */
[----:B------:R-:W-:Y:S02]  /*55e0*/  UIMAD UR12, UR43, UR4, UR12 ;  /* 0x000000042b0c72a4 */ /* 0x000fe4000f8e020c */
[----:B------:R-:W-:Y:S01]  /*55f0*/  UIMAD UR13, UR46, UR5, UR13 ;  /* 0x000000052e0d72a4 */ /* 0x000fe2000f8e020d */
[----:B---3--:R-:W-:Y:S11]  /*5600*/  @!P1 BRA `(.L_x_92) ;  /* 0x0000003c00f09947 */ /* 0x008ff60003800000 */
.L_x_174:
[----:B------:R-:W3:Y:S01]  /*5610*/  S2UR UR50, SR_CgaCtaId ;  /* 0x00000000003279c3 */ /* 0x000ee20000008800 */
[----:B------:R-:W-:Y:S01]  /*5620*/  @!P2 R2UR UR4, R0 ;  /* 0x000000000004a2ca */ /* 0x000fe200000e0000 */
[----:B------:R-:W-:Y:S01]  /*5630*/  VOTEU.ALL UP0, P2 ;  /* 0x0000000000ff7886 */ /* 0x000fe20001000000 */
[----:B-1----:R-:W-:Y:S02]  /*5640*/  @!P2 IADD3 R2, P1, PT, R12, 0x680, RZ ;  /* 0x000006800c02a810 */ /* 0x002fe40007f3e0ff */
[----:B------:R-:W-:Y:S02]  /*5650*/  @P0 SHF.R.U32.HI R4, RZ, 0x10, R5 ;  /* 0x00000010ff040819 */ /* 0x000fe40000011605 */
[----:B------:R-:W-:Y:S01]  /*5660*/  @!P2 R2UR UR6, R2 ;  /* 0x000000000206a2ca */ /* 0x000fe200000e0000 */
[----:B------:R-:W-:Y:S01]  /*5670*/  @!P2 IMAD.X R0, RZ, RZ, R13, P1 ;  /* 0x000000ffff00a224 */ /* 0x000fe200008e060d */
[----:B------:R-:W-:Y:S01]  /*5680*/  @!UP0 ULEA UR5, UR26, UR24, 0xd ;  /* 0x000000181a058291 */ /* 0x000fe2000f8e68ff */
[----:B------:R-:W-:Y:S03]  /*5690*/  @P0 R2UR UR54, R4 ;  /* 0x00000000043602ca */ /* 0x000fe600000e0000 */
[----:B------:R-:W-:Y:S02]  /*56a0*/  @!UP0 UIADD3 UR8, UPT, UPT, UR5, 0x200, URZ ;  /* 0x0000020005088890 */ /* 0x000fe4000fffe0ff */
[----:B------:R-:W-:Y:S01]  /*56b0*/  @!UP0 UPRMT UR22, UR4, 0x5410, URZ ;  /* 0x0000541004168896 */ /* 0x000fe200080000ff */
[----:B------:R-:W-:Y:S01]  /*56c0*/  @!P2 R2UR UR4, R0 ;  /* 0x000000000004a2ca */ /* 0x000fe200000e0000 */
[----:B------:R-:W-:Y:S01]  /*56d0*/  UIADD3 UR5, UPT, UPT, UR26, 0x1, URZ ;  /* 0x000000011a057890 */ /* 0x000fe2000fffe0ff */
[----:B------:R-:W-:Y:S02]  /*56e0*/  @!P2 IMAD.MOV.U32 R0, RZ, RZ, 0x2000 ;  /* 0x00002000ff00a424 */ /* 0x000fe400078e00ff */
[----:B------:R-:W-:Y:S01]  /*56f0*/  IMAD.U32 R14, RZ, RZ, UR6 ;  /* 0x00000006ff0e7e24 */ /* 0x000fe2000f8e00ff */
[----:B------:R-:W-:Y:S04]  /*5700*/  UISETP.NE.AND UP0, UPT, UR5, 0x3, UPT ;  /* 0x000000030500788c */ /* 0x000fe8000bf05270 */
[----:B------:R-:W-:Y:S01]  /*5710*/  @!P2 R2UR UR20, R14 ;  /* 0x000000000e14a2ca */ /* 0x000fe200000e0000 */
[----:B------:R-:W-:Y:S02]  /*5720*/  USEL UR5, UR5, URZ, UP0 ;  /* 0x000000ff05057287 */ /* 0x000fe40008000000 */
[----:B------:R-:W-:Y:S01]  /*5730*/  USEL UR23, URZ, 0x1, UP0 ;  /* 0x00000001ff177887 */ /* 0x000fe20008000000 */
[----:B------:R-:W-:Y:S01]  /*5740*/  IMAD.U32 R15, RZ, RZ, UR4 ;  /* 0x00000004ff0f7e24 */ /* 0x000fe2000f8e00ff */
[----:B------:R-:W-:Y:S01]  /*5750*/  UIADD3 UR4, UPT, UPT, UR7, 0xa0, URZ ;  /* 0x000000a007047890 */ /* 0x000fe2000fffe0ff */
[----:B------:R-:W-:Y:S03]  /*5760*/  VOTEU.ALL UP0, P2 ;  /* 0x0000000000ff7886 */ /* 0x000fe60001000000 */
[----:B------:R-:W-:Y:S01]  /*5770*/  @!P2 R2UR UR21, R15 ;  /* 0x000000000f15a2ca */ /* 0x000fe200000e0000 */
[----:B---3--:R-:W-:Y:S01]  /*5780*/  UPRMT UR6, UR50, 0x654, UR4 ;  /* 0x0000065432067896 */ /* 0x008fe20008000004 */
[----:B------:R-:W-:Y:S01]  /*5790*/  LOP3.LUT R10, R10, UR23, RZ, 0x3c, !PT ;  /* 0x000000170a0a7c12 */ /* 0x000fe2000f8e3cff */
[----:B------:R-:W-:Y:S01]  /*57a0*/  @!UP0 UMOV UR9, UR4 ;  /* 0x0000000400098c82 */ /* 0x000fe20008000000 */
[----:B------:R-:W-:Y:S01]  /*57b0*/  @!UP0 UMOV UR10, UR25 ;  /* 0x00000019000a8c82 */ /* 0x000fe20008000000 */
[----:B------:R-:W-:Y:S01]  /*57c0*/  ULEA UR4, UR5, UR24, 0x3 ;  /* 0x0000001805047291 */ /* 0x000fe2000f8e18ff */
[----:B------:R-:W-:Y:S07]  /*57d0*/  SHF.L.U32 R9, R10, 0x1f, RZ ;  /* 0x0000001f0a097819 */ /* 0x000fee00000006ff */
[----:B------:R1:W-:Y:S01]  /*57e0*/  @!UP0 UTMALDG.5D.IM2COL [UR8], [UR20], UR22 ;  /* 0x00000008140083b4 */ /* 0x0003e20008060016 */
[----:B------:R1:W-:Y:S01]  /*57f0*/  @!P2 SYNCS.ARRIVE.TRANS64.RED.A0TR RZ, [UR7+0xa0], R0 ;  /* 0x0000a000ffffa9a7 */ /* 0x0003e20008300407 */
[----:B------:R-:W-:Y:S01]  /*5800*/  SYNCS.ARRIVE.TRANS64.RED.A1T0 RZ, [UR6], RZ ;  /* 0x000000ffffff79a7 */ /* 0x000fe20008100406 */
[----:B------:R-:W3:Y:S02]  /*5810*/  SYNCS.PHASECHK.TRANS64.TRYWAIT P1, [UR4+0xb8], R9 ;  /* 0x0000b809ff0075a7 */ /* 0x000ee40008021104 */
[----:B-1-3--:R-:W-:Y:S05]  /*5820*/  @!P1 BRA `(.L_x_93) ;  /* 0x0000003c00809947 */ /* 0x00afea0003800000 */
.L_x_176:
[----:B------:R-:W3:Y:S01]  /*5830*/  S2UR UR50, SR_CgaCtaId ;  /* 0x00000000003279c3 */ /* 0x000ee20000008800 */
[----:B------:R-:W-:Y:S01]  /*5840*/  UIADD3 UR6, UPT, UPT, UR5, 0x1, URZ ;  /* 0x0000000105067890 */ /* 0x000fe2000fffe0ff */
[----:B-1----:R-:W-:Y:S01]  /*5850*/  @!P2 IMAD.MOV.U32 R0, RZ, 0x20, RZ ;  /* 0x00000020ff00a824 */ /* 0x002fe200078e00ff */
[----:B------:R-:W-:Y:S01]  /*5860*/  UPLOP3.LUT UP4, UPT, UPT, UPT, UPT, 0x80, 0x8 ;  /* 0x000000000008789c */ /* 0x000fe20003f8f070 */
[----:B------:R-:W-:Y:S01]  /*5870*/  @!P2 IADD3 R2, P0, PT, R12, 0x680, RZ ;  /* 0x000006800c02a810 */ /* 0x000fe20007f1e0ff */
[----:B------:R-:W-:Y:S01]  /*5880*/  UISETP.NE.AND UP0, UPT, UR6, 0x3, UPT ;  /* 0x000000030600788c */ /* 0x000fe2000bf05270 */
[----:B------:R-:W-:Y:S01]  /*5890*/  @!P2 IMAD.MOV.U32 R0, RZ, 0x400, R0 ;  /* 0x00000400ff00a824 */ /* 0x000fe200078e0000 */
[----:B------:R-:W-:Y:S02]  /*58a0*/  R2UR UR23, R92 ;  /* 0x000000005c1772ca */ /* 0x000fe400000e0000 */
[----:B------:R-:W-:Y:S01]  /*58b0*/  USEL UR26, UR6, URZ, UP0 ;  /* 0x000000ff061a7287 */ /* 0x000fe20008000000 */
[----:B------:R-:W-:Y:S01]  /*58c0*/  R2UR UR22, R93 ;  /* 0x000000005d1672ca */ /* 0x000fe200000e0000 */
[----:B------:R-:W-:Y:S01]  /*58d0*/  USEL UR21, URZ, 0x1, UP0 ;  /* 0x00000001ff157887 */ /* 0x000fe20008000000 */
[----:B------:R-:W-:Y:S01]  /*58e0*/  @!P2 R2UR UR6, R0 ;  /* 0x000000000006a2ca */ /* 0x000fe200000e0000 */
[----:B------:R-:W-:Y:S01]  /*58f0*/  VOTEU.ALL UP0, P2 ;  /* 0x0000000000ff7886 */ /* 0x000fe20001000000 */
[----:B------:R-:W-:Y:S01]  /*5900*/  @!P2 IMAD.X R0, RZ, RZ, R13, P0 ;  /* 0x000000ffff00a224 */ /* 0x000fe200000e060d */
[----:B------:R-:W-:Y:S02]  /*5910*/  LOP3.LUT R8, R8, 0x1, RZ, 0x3c, !PT ;  /* 0x0000000108087812 */ /* 0x000fe400078e3cff */
[----:B------:R-:W-:Y:S01]  /*5920*/  LOP3.LUT R10, R10, UR21, RZ, 0x3c, !PT ;  /* 0x000000150a0a7c12 */ /* 0x000fe2000f8e3cff */
[----:B------:R-:W-:Y:S02]  /*5930*/  @!UP0 ULEA UR5, UR5, UR24, 0xd ;  /* 0x0000001805058291 */ /* 0x000fe4000f8e68ff */
[----:B------:R-:W-:Y:S02]  /*5940*/  @!UP0 UIADD3 UR10, UPT, UPT, UR25, 0x20, URZ ;  /* 0x00000020190a8890 */ /* 0x000fe4000fffe0ff */
[----:B------:R-:W-:Y:S02]  /*5950*/  @!UP0 UIADD3 UR8, UPT, UPT, UR5, 0x200, URZ ;  /* 0x0000020005088890 */ /* 0x000fe4000fffe0ff */
[----:B------:R-:W-:Y:S01]  /*5960*/  UIADD3 UR23, UPT, UPT, UR15, UR23, URZ ;  /* 0x000000170f177290 */ /* 0x000fe2000fffe0ff */
[----:B------:R-:W-:Y:S01]  /*5970*/  @!P2 R2UR UR5, R0 ;  /* 0x000000000005a2ca */ /* 0x000fe200000e0000 */
[----:B------:R-:W-:Y:S01]  /*5980*/  @!UP0 UPRMT UR20, UR6, 0x5410, URZ ;  /* 0x0000541006148896 */ /* 0x000fe200080000ff */
[----:B------:R-:W-:Y:S01]  /*5990*/  @!P2 R2UR UR6, R2 ;  /* 0x000000000206a2ca */ /* 0x000fe200000e0000 */
[----:B------:R-:W-:Y:S01]  /*59a0*/  VOTEU.ALL UP0, P2 ;  /* 0x0000000000ff7886 */ /* 0x000fe20001000000 */
[----:B------:R-:W-:Y:S09]  /*59b0*/  UIADD3 UR53, UPT, UPT, UR16, UR22, URZ ;  /* 0x0000001610357290 */ /* 0x000ff2000fffe0ff */
[----:B------:R-:W-:Y:S01]  /*59c0*/  IMAD.U32 R5, RZ, RZ, UR5 ;  /* 0x00000005ff057e24 */ /* 0x000fe2000f8e00ff */
[----:B------:R-:W-:Y:S01]  /*59d0*/  UIADD3 UR5, UPT, UPT, UR4, 0xa0, URZ ;  /* 0x000000a004057890 */ /* 0x000fe2000fffe0ff */
[----:B------:R-:W-:Y:S03]  /*59e0*/  IMAD.U32 R4, RZ, RZ, UR6 ;  /* 0x00000006ff047e24 */ /* 0x000fe6000f8e00ff */
[----:B------:R-:W-:Y:S02]  /*59f0*/  @!P2 R2UR UR7, R5 ;  /* 0x000000000507a2ca */ /* 0x000fe400000e0000 */
[----:B------:R-:W-:Y:S01]  /*5a00*/  @!P2 R2UR UR6, R4 ;  /* 0x000000000406a2ca */ /* 0x000fe200000e0000 */
[----:B------:R-:W-:Y:S01]  /*5a10*/  @!UP0 UMOV UR9, UR5 ;  /* 0x0000000500098c82 */ /* 0x000fe20008000000 */
[----:B---3--:R-:W-:Y:S11]  /*5a20*/  UPRMT UR5, UR50, 0x654, UR5 ;  /* 0x0000065432057896 */ /* 0x008ff60008000005 */
[----:B------:R3:W-:Y:S01]  /*5a30*/  @!UP0 UTMALDG.5D.IM2COL [UR8], [UR6], UR20 ;  /* 0x00000008060083b4 */ /* 0x0007e20008060014 */
[----:B------:R3:W-:Y:S01]  /*5a40*/  @!P2 SYNCS.ARRIVE.TRANS64.RED.A0TR RZ, [UR4+0xa0], R3 ;  /* 0x0000a003ffffa9a7 */ /* 0x0007e20008300404 */
[----:B------:R-:W-:Y:S01]  /*5a50*/  SYNCS.ARRIVE.TRANS64.RED.A1T0 RZ, [UR5], RZ ;  /* 0x000000ffffff79a7 */ /* 0x000fe20008100405 */
[----:B------:R-:W-:Y:S05]  /*5a60*/  BRA.U UP2, `(.L_x_94) ;  /* 0xfffffff102907547 */ /* 0x000fea000b83ffff */
[----:B------:R-:W-:Y:S01]  /*5a70*/  UIADD3 UR24, UPT, UPT, UR24, 0xb8, URZ ;  /* 0x000000b818187890 */ /* 0x000fe2000fffe0ff */
[----:B---3--:R-:W-:-:S03]  /*5a80*/  SHF.L.U32 R3, R10, 0x1f, RZ ;  /* 0x0000001f0a037819 */ /* 0x008fc600000006ff */
[----:B------:R-:W-:-:S09]  /*5a90*/  ULEA UR4, UR26, UR24, 0x3 ;  /* 0x000000181a047291 */ /* 0x000fd2000f8e18ff */
[----:B------:R-:W1:Y:S02]  /*5aa0*/  SYNCS.PHASECHK.TRANS64.TRYWAIT P0, [UR4], R3 ;  /* 0x00000003ff0075a7 */ /* 0x000e640008001104 */
[----:B-1----:R-:W-:Y:S05]  /*5ab0*/  @!P0 BRA `(.L_x_95) ;  /* 0x0000003800f48947 */ /* 0x002fea0003800000 */
.L_x_178:
[----:B------:R-:W-:-:S04]  /*5ac0*/  UIADD3 UR4, UPT, UPT, UR26, 0x1, URZ ;  /* 0x000000011a047890 */ /* 0x000fc8000fffe0ff */
[----:B------:R-:W-:-:S04]  /*5ad0*/  UISETP.NE.AND UP0, UPT, UR4, 0x3, UPT ;  /* 0x000000030400788c */ /* 0x000fc8000bf05270 */
[----:B------:R-:W-:Y:S02]  /*5ae0*/  USEL UR6, URZ, 0x1, UP0 ;  /* 0x00000001ff067887 */ /* 0x000fe40008000000 */
[----:B------:R-:W-:-:S04]  /*5af0*/  USEL UR4, UR4, URZ, UP0 ;  /* 0x000000ff04047287 */ /* 0x000fc80008000000 */
[----:B------:R-:W-:Y:S01]  /*5b00*/  ULEA UR5, UR4, UR24, 0x3 ;  /* 0x0000001804057291 */ /* 0x000fe2000f8e18ff */
[----:B------:R-:W-:-:S04]  /*5b10*/  LOP3.LUT R10, R10, UR6, RZ, 0x3c, !PT ;  /* 0x000000060a0a7c12 */ /* 0x000fc8000f8e3cff */
[----:B-1----:R-:W-:-:S04]  /*5b20*/  SHF.L.U32 R3, R10, 0x1f, RZ ;  /* 0x0000001f0a037819 */ /* 0x002fc800000006ff */
[----:B------:R-:W1:Y:S02]  /*5b30*/  SYNCS.PHASECHK.TRANS64.TRYWAIT P0, [UR5], R3 ;  /* 0x00000003ff0075a7 */ /* 0x000e640008001105 */
[----:B-1----:R-:W-:Y:S05]  /*5b40*/  @!P0 BRA `(.L_x_96) ;  /* 0x0000003800e88947 */ /* 0x002fea0003800000 */
.L_x_180:
[----:B------:R-:W-:-:S04]  /*5b50*/  UIADD3 UR4, UPT, UPT, UR4, 0x1, URZ ;  /* 0x0000000104047890 */ /* 0x000fc8000fffe0ff */
[----:B------:R-:W-:-:S04]  /*5b60*/  UISETP.NE.AND UP0, UPT, UR4, 0x3, UPT ;  /* 0x000000030400788c */ /* 0x000fc8000bf05270 */
[----:B------:R-:W-:Y:S02]  /*5b70*/  USEL UR5, URZ, 0x1, UP0 ;  /* 0x00000001ff057887 */ /* 0x000fe40008000000 */
[----:B------:R-:W-:-:S04]  /*5b80*/  USEL UR4, UR4, URZ, UP0 ;  /* 0x000000ff04047287 */ /* 0x000fc80008000000 */
[----:B------:R-:W-:Y:S01]  /*5b90*/  ULEA UR4, UR4, UR24, 0x3 ;  /* 0x0000001804047291 */ /* 0x000fe2000f8e18ff */
[----:B-1----:R-:W-:-:S04]  /*5ba0*/  LOP3.LUT R3, R10, UR5, RZ, 0x3c, !PT ;  /* 0x000000050a037c12 */ /* 0x002fc8000f8e3cff */
[----:B------:R-:W-:Y:S01]  /*5bb0*/  SHF.L.U32 R3, R3, 0x1f, RZ ;  /* 0x0000001f03037819 */ /* 0x000fe200000006ff */
[----:B------:R-:W-:-:S07]  /*5bc0*/  IMAD.U32 R0, RZ, RZ, UR4 ;  /* 0x00000004ff007e24 */ /* 0x000fce000f8e00ff */
.L_x_97:
[----:B-1----:R1:W3:Y:S02]  /*5bd0*/  SYNCS.PHASECHK.TRANS64.TRYWAIT P0, [R0+URZ], R3 ;  /* 0x00000003000075a7 */ /* 0x0022e400080011ff */
[----:B---3--:R-:W-:Y:S05]  /*5be0*/  @!P0 NANOSLEEP.SYNCS 0x989680 ;  /* 0x009896800000895d */ /* 0x008fea0003900000 */
[----:B------:R-:W3:Y:S02]  /*5bf0*/  @!P0 SYNCS.PHASECHK.TRANS64 P0, [R0+URZ], R3 ;  /* 0x00000003000085a7 */ /* 0x000ee400080010ff */
[----:B--23--:R-:W-:Y:S05]  /*5c00*/  @P0 EXIT ;  /* 0x000000000000094d */ /* 0x00cfea0003800000 */
[----:B------:R-:W-:Y:S05]  /*5c10*/  BRA `(.L_x_97) ;  /* 0xfffffffc00ec7947 */ /* 0x000fea000383ffff */
.L_x_85:
[----:B------:R-:W-:-:S06]  /*5c20*/  UISETP.GE.AND UP0, UPT, UR18, 0x4, UPT ;  /* 0x000000041200788c */ /* 0x000fcc000bf06270 */
[----:B------:R-:W-:-:S13]  /*5c30*/  PLOP3.LUT P0, PT, PT, PT, UP0, 0x80, 0x8 ;  /* 0x000000000008781c */ /* 0x000fda0003f0f008 */
[----:B-1----:R-:W-:Y:S05]  /*5c40*/  @!P0 EXIT ;  /* 0x000000000000894d */ /* 0x002fea0003800000 */
[----:B------:R-:W1:Y:S08]  /*5c50*/  S2UR UR4, SR_CgaCtaId ;  /* 0x00000000000479c3 */ /* 0x000e700000008800 */
[----:B------:R-:W-:Y:S01]  /*5c60*/  BAR.SYNC.DEFER_BLOCKING 0x6, 0xa0 ;  /* 0x0182800000007b1d */ /* 0x000fe20000010000 */
[C---:B------:R-:W-:Y:S01]  /*5c70*/  IMAD.SHL.U32 R5, R95.reuse, 0x20, RZ ;  /* 0x000000205f057824 */ /* 0x040fe200078e00ff */
[C---:B------:R-:W-:Y:S01]  /*5c80*/  LOP3.LUT R96, R95.reuse, 0x2, RZ, 0xc0, !PT ;  /* 0x000000025f607812 */ /* 0x040fe200078ec0ff */
[C---:B------:R-:W-:Y:S01]  /*5c90*/  IMAD.SHL.U32 R98, R95.reuse, 0x4, RZ ;  /* 0x000000045f627824 */ /* 0x040fe200078e00ff */
[C---:B------:R-:W-:Y:S01]  /*5ca0*/  LOP3.LUT R86, R95.reuse, 0x60, RZ, 0xc0, !PT ;  /* 0x000000605f567812 */ /* 0x040fe200078ec0ff */
[----:B------:R-:W-:Y:S01]  /*5cb0*/  IMAD.U32 R37, R95, 0x10000, RZ ;  /* 0x000100005f257824 */ /* 0x000fe200078e00ff */
[----:B------:R-:W-:-:S02]  /*5cc0*/  UMOV UR50, 0x400 ;  /* 0x0000040000327882 */ /* 0x000fc40000000000 */
[----:B------:R-:W2:Y:S01]  /*5cd0*/  LDC.64 R78, c[0x0][0x9b0] ;  /* 0x00026c00ff4e7b82 */ /* 0x000ea20000000a00 */
[----:B------:R-:W-:Y:S01]  /*5ce0*/  LOP3.LUT R7, R5, 0xc0, RZ, 0xc0, !PT ;  /* 0x000000c005077812 */ /* 0x000fe200078ec0ff */
[----:B------:R-:W-:Y:S01]  /*5cf0*/  IMAD.MOV.U32 R36, RZ, RZ, RZ ;  /* 0x000000ffff247224 */ /* 0x000fe200078e00ff */
[----:B------:R-:W-:Y:S02]  /*5d00*/  LOP3.LUT R95, R95, 0x4, RZ, 0xc0, !PT ;  /* 0x000000045f5f7812 */ /* 0x000fe400078ec0ff */
[----:B------:R-:W-:Y:S02]  /*5d10*/  CS2R R84, SRZ ;  /* 0x0000000000547805 */ /* 0x000fe4000001ff00 */
[----:B------:R-:W-:Y:S01]  /*5d20*/  LOP3.LUT R98, R7, 0x18, R98, 0xf8, !PT ;  /* 0x0000001807627812 */ /* 0x000fe200078ef862 */
[----:B------:R-:W-:Y:S01]  /*5d30*/  IMAD.MOV R96, RZ, RZ, -R96 ;  /* 0x000000ffff607224 */ /* 0x000fe200078e0a60 */
[----:B------:R-:W-:Y:S01]  /*5d40*/  IADD3 R97, PT, PT, -R95, 0x2, RZ ;  /* 0x000000025f617810 */ /* 0x000fe20007ffe1ff */
[----:B------:R-:W3:Y:S01]  /*5d50*/  LDC.64 R76, c[0x0][0x9a8] ;  /* 0x00026a00ff4c7b82 */ /* 0x000ee20000000a00 */
[----:B------:R-:W-:Y:S01]  /*5d60*/  LOP3.LUT R98, R98, 0xf20, R5, 0xf8, !PT ;  /* 0x00000f2062627812 */ /* 0x000fe200078ef805 */
[----:B------:R-:W-:Y:S01]  /*5d70*/  IMAD.MOV R95, RZ, RZ, -R95 ;  /* 0x000000ffff5f7224 */ /* 0x000fe200078e0a5f */
[----:B------:R-:W-:Y:S01]  /*5d80*/  LOP3.LUT R37, R37, 0x600000, RZ, 0xc0, !PT ;  /* 0x0060000025257812 */ /* 0x000fe200078ec0ff */
[----:B------:R-:W-:Y:S01]  /*5d90*/  IMAD.SHL.U32 R97, R97, 0x10, RZ ;  /* 0x0000001061617824 */ /* 0x000fe200078e00ff */
[----:B------:R-:W-:Y:S01]  /*5da0*/  UMOV UR56, 0x1 ;  /* 0x0000000100387882 */ /* 0x000fe20000000000 */
[----:B------:R-:W-:Y:S01]  /*5db0*/  UMOV UR51, URZ ;  /* 0x000000ff00337c82 */ /* 0x000fe20008000000 */
[----:B------:R-:W4:Y:S01]  /*5dc0*/  LDCU UR48, c[0x0][0xc0c] ;  /* 0x00018180ff3077ac */ /* 0x000f220008000800 */
[----:B-1----:R-:W-:Y:S01]  /*5dd0*/  ULEA UR50, UR4, UR50, 0x18 ;  /* 0x0000003204327291 */ /* 0x002fe2000f8ec0ff */
[----:B------:R-:W1:Y:S01]  /*5de0*/  LDCU UR4, c[0x0][0x370] ;  /* 0x00006e00ff0477ac */ /* 0x000e620008000800 */
[----:B------:R-:W2:Y:S07]  /*5df0*/  LDCU UR38, c[0x0][0xc30] ;  /* 0x00018600ff2677ac */ /* 0x000eae0008000800 */
[----:B------:R-:W4:Y:S01]  /*5e00*/  LDS R2, [UR50+0x130] ;  /* 0x00013032ff027984 */ /* 0x000f220008000800 */
[----:B------:R-:W2:Y:S01]  /*5e10*/  LDCU.64 UR58, c[0x0][0x988] ;  /* 0x00013100ff3a77ac */ /* 0x000ea20008000a00 */
[----:B------:R-:W2:Y:S01]  /*5e20*/  LDCU.64 UR46, c[0x0][0xc28] ;  /* 0x00018500ff2e77ac */ /* 0x000ea20008000a00 */
[----:B------:R-:W2:Y:S01]  /*5e30*/  LDCU.128 UR60, c[0x0][0xc10] ;  /* 0x00018200ff3c77ac */ /* 0x000ea20008000c00 */
[----:B-1----:R-:W-:Y:S01]  /*5e40*/  IMAD.U32 R91, RZ, RZ, UR4 ;  /* 0x00000004ff5b7e24 */ /* 0x002fe2000f8e00ff */
[----:B------:R-:W1:Y:S01]  /*5e50*/  LDCU.64 UR4, c[0x0][0x990] ;  /* 0x00013200ff0477ac */ /* 0x000e620008000a00 */
[----:B------:R-:W2:Y:S01]  /*5e60*/  LDCU UR57, c[0x0][0x374] ;  /* 0x00006e80ff3977ac */ /* 0x000ea20008000800 */
[----:B------:R-:W-:Y:S01]  /*5e70*/  UMOV UR55, URZ ;  /* 0x000000ff00377c82 */ /* 0x000fe20008000000 */
[----:B------:R-:W-:Y:S01]  /*5e80*/  UMOV UR52, URZ ;  /* 0x000000ff00347c82 */ /* 0x000fe20008000000 */
[----:B-1----:R-:W-:Y:S01]  /*5e90*/  IMAD.U32 R90, RZ, RZ, UR4 ;  /* 0x00000004ff5a7e24 */ /* 0x002fe2000f8e00ff */
[----:B------:R-:W-:Y:S01]  /*5ea0*/  UIADD3 UR4, UPT, UPT, UR50, 0x200, URZ ;  /* 0x0000020032047890 */ /* 0x000fe2000fffe0ff */
[----:B------:R-:W-:-:S05]  /*5eb0*/  IMAD.U32 R89, RZ, RZ, UR5 ;  /* 0x00000005ff597e24 */ /* 0x000fca000f8e00ff */
[----:B------:R-:W-:Y:S01]  /*5ec0*/  IMAD.U32 R0, RZ, RZ, UR4 ;  /* 0x00000004ff007e24 */ /* 0x000fe2000f8e00ff */
[----:B------:R-:W-:Y:S01]  /*5ed0*/  LEA R98, R98, UR4, 0x1 ;  /* 0x0000000462627c11 */ /* 0x000fe2000f8e08ff */
[C---:B----4-:R-:W-:Y:S01]  /*5ee0*/  VIADD R3, R2.reuse, 0x40 ;  /* 0x0000004002037836 */ /* 0x050fe20000000000 */
[----:B------:R-:W-:-:S04]  /*5ef0*/  LOP3.LUT R2, R2, 0xffff, RZ, 0xc0, !PT ;  /* 0x0000ffff02027812 */ /* 0x000fc800078ec0ff */
[----:B------:R-:W-:-:S05]  /*5f00*/  LOP3.LUT R3, R3, 0xffff, RZ, 0xc0, !PT ;  /* 0x0000ffff03037812 */ /* 0x000fca00078ec0ff */
[----:B--23--:R1:W-:Y:S02]  /*5f10*/  STL.64 [R1], R2 ;  /* 0x0000000201007387 */ /* 0x00c3e40000100a00 */
.L_x_128:
[----:B-1----:R-:W-:Y:S04]  /*5f20*/  SHF.L.U32 R3, R84, 0x1f, RZ ;  /* 0x0000001f54037819 */ /* 0x002fe800000006ff */
[----:B------:R-:W1:Y:S02]  /*5f30*/  SYNCS.PHASECHK.TRANS64.TRYWAIT P0, [UR50+0xe0], R3 ;  /* 0x0000e003ff0075a7 */ /* 0x000e640008001132 */
[----:B-1----:R-:W-:Y:S05]  /*5f40*/  @!P0 BRA `(.L_x_98) ;  /* 0x0000003800008947 */ /* 0x002fea0003800000 */
.L_x_182:
[----:B------:R-:W-:Y:S01]  /*5f50*/  LEA R2, R36, UR49, 0x2 ;  /* 0x0000003124027c11 */ /* 0x000fe2000f8e10ff */
        /* <DEDUP_REMOVED lines=9> */
[----:B------:R-:W-:Y:S09]  /*5ff0*/  UPRMT UR4, URZ, 0x654, UR4 ;  /* 0x00000654ff047896 */ /* 0x000ff20008000004 */
[----:B---3--:R-:W-:Y:S01]  /*6000*/  SYNCS.ARRIVE.TRANS64.RED.A1T0 RZ, [UR4], RZ ;  /* 0x000000ffffff79a7 */ /* 0x008fe20008100404 */
[----:B------:R-:W5:Y:S01]  /*6010*/  LDL R2, [R2] ;  /* 0x0000000002027983 */ /* 0x000f620000100800 */
[----:B--2---:R-:W-:Y:S11]  /*6020*/  LOP3.LUT P0, RZ, R6, 0x1, RZ, 0xc0, !PT ;  /* 0x0000000106ff7812 */ /* 0x004ff6000780c0ff */
[----:B------:R-:W-:Y:S02]  /*6030*/  @!UPT UIADD3 URZ, UPT, UPT, URZ, URZ, URZ ;  /* 0x000000fffffff290 */ /* 0x000fe4000fffe0ff */
[----:B------:R-:W-:Y:S01]  /*6040*/  VOTEU.ANY UP1, P0 ;  /* 0x0000000000ff7886 */ /* 0x000fe20000020100 */
[----:B------:R-:W-:Y:S01]  /*6050*/  PLOP3.LUT P0, PT, PT, PT, UP1, 0x80, 0x8 ;  /* 0x000000000008781c */ /* 0x000fe20003f0f018 */
[----:B------:R-:W-:Y:S06]  /*6060*/  UP2UR UR4, UPR, URZ, 0x2 ;  /* 0x00000002ff047883 */ /* 0x000fec0008000000 */
[----:B------:R-:W-:Y:S06]  /*6070*/  IMAD.U32 R110, RZ, RZ, UR4 ;  /* 0x00000004ff6e7e24 */ /* 0x000fec000f8e00ff */
[----:B-1----:R-:W-:Y:S02]  /*6080*/  @P0 MOV R3, R4 ;  /* 0x0000000400030202 */ /* 0x002fe40000000f00 */
[----:B------:R-:W-:Y:S02]  /*6090*/  @P0 LOP3.LUT R0, R5, 0xffff, RZ, 0xc0, !PT ;  /* 0x0000ffff05000812 */ /* 0x000fe400078ec0ff */
[----:B------:R-:W-:Y:S02]  /*60a0*/  @P0 R2UR UR5, R3 ;  /* 0x00000000030502ca */ /* 0x000fe400000e0000 */
[----:B------:R-:W-:Y:S11]  /*60b0*/  @P0 R2UR UR4, R0 ;  /* 0x00000000000402ca */ /* 0x000ff600000e0000 */
[----:B------:R-:W-:Y:S02]  /*60c0*/  @UP1 UMOV UR37, UR5 ;  /* 0x0000000500251c82 */ /* 0x000fe40008000000 */
[----:B------:R-:W-:Y:S01]  /*60d0*/  @UP1 UMOV UR36, UR4 ;  /* 0x0000000400241c82 */ /* 0x000fe20008000000 */
[----:B------:R-:W-:Y:S05]  /*60e0*/  BRA.U !UP0, `(.L_x_99) ;  /* 0x0000000108d07547 */ /* 0x000fea000b800000 */
[----:B------:R-:W1:Y:S01]  /*60f0*/  LDCU UR14, c[0x0][0xc20] ;  /* 0x00018400ff0e77ac */ /* 0x000e620008000800 */
[----:B------:R-:W-:Y:S01]  /*6100*/  R2UR UR9, R91 ;  /* 0x000000005b0972ca */ /* 0x000fe200000e0000 */
[----:B------:R-:W-:Y:S02]  /*6110*/  UIMAD.WIDE.U32 UR4, UR57, UR63, URZ ;  /* 0x0000003f390472a5 */ /* 0x000fe4000f8e00ff */
[----:B------:R-:W-:Y:S02]  /*6120*/  UIMAD.WIDE.U32 UR10, UR36, UR63, URZ ;  /* 0x0000003f240a72a5 */ /* 0x000fe4000f8e00ff */
[----:B------:R-:W-:Y:S02]  /*6130*/  UISETP.NE.AND UP0, UPT, UR62, 0x1, UPT ;  /* 0x000000013e00788c */ /* 0x000fe4000bf05270 */
[----:B------:R-:W-:Y:S02]  /*6140*/  UISETP.NE.AND UP1, UPT, UR48, 0x1, UPT ;  /* 0x000000013000788c */ /* 0x000fe4000bf25270 */
[----:B------:R-:W-:Y:S04]  /*6150*/  UISETP.NE.AND UP2, UPT, UR39, 0x1, UPT ;  /* 0x000000012700788c */ /* 0x000fe8000bf45270 */
[----:B------:R-:W-:Y:S02]  /*6160*/  UIMAD.WIDE.U32 UR6, UR9, UR60, URZ ;  /* 0x0000003c090672a5 */ /* 0x000fe4000f8e00ff */
[----:B------:R-:W-:Y:S01]  /*6170*/  UIMAD.WIDE.U32 UR12, UR37, UR60, URZ ;  /* 0x0000003c250c72a5 */ /* 0x000fe2000f8e00ff */
[----:B------:R-:W-:Y:S02]  /*6180*/  UMOV UR4, UR5 ;  /* 0x0000000500047c82 */ /* 0x000fe40008000000 */
[----:B-1----:R-:W-:Y:S02]  /*6190*/  USHF.R.U32.HI UR8, URZ, UR14, UR4 ;  /* 0x0000000eff087299 */ /* 0x002fe40008011604 */
[----:B------:R-:W-:Y:S01]  /*61a0*/  UMOV UR6, UR11 ;  /* 0x0000000b00067c82 */ /* 0x000fe20008000000 */
[----:B------:R-:W-:Y:S02]  /*61b0*/  UMOV UR4, UR7 ;  /* 0x0000000700047c82 */ /* 0x000fe40008000000 */
[----:B------:R-:W-:Y:S02]  /*61c0*/  USHF.R.U32.HI UR5, URZ, UR61, UR4 ;  /* 0x0000003dff057299 */ /* 0x000fe40008011604 */
[----:B------:R-:W-:Y:S02]  /*61d0*/  USEL UR4, UR57, UR8, !UP0 ;  /* 0x0000000839047287 */ /* 0x000fe4000c000000 */
[----:B------:R-:W-:Y:S02]  /*61e0*/  USHF.R.U32.HI UR8, URZ, UR14, UR6 ;  /* 0x0000000eff087299 */ /* 0x000fe40008011606 */
[----:B------:R-:W-:Y:S02]  /*61f0*/  UIMAD.WIDE.U32 UR6, UR4, UR46, URZ ;  /* 0x0000002e040672a5 */ /* 0x000fe4000f8e00ff */
[----:B------:R-:W-:Y:S02]  /*6200*/  USEL UR9, UR9, UR5, !UP1 ;  /* 0x0000000509097287 */ /* 0x000fe4000c800000 */
[----:B------:R-:W-:Y:S02]  /*6210*/  USEL UR8, UR36, UR8, !UP0 ;  /* 0x0000000824087287 */ /* 0x000fe4000c000000 */
[----:B------:R-:W-:Y:S01]  /*6220*/  UIMAD.WIDE.U32 UR10, UR9, UR46, URZ ;  /* 0x0000002e090a72a5 */ /* 0x000fe2000f8e00ff */
[----:B------:R-:W-:Y:S01]  /*6230*/  UMOV UR6, UR7 ;  /* 0x0000000700067c82 */ /* 0x000fe20008000000 */
[----:B------:R-:W-:Y:S01]  /*6240*/  UMOV UR5, UR13 ;  /* 0x0000000d00057c82 */ /* 0x000fe20008000000 */
[----:B------:R-:W-:Y:S02]  /*6250*/  @UP2 USHF.R.U32.HI UR4, URZ, UR47, UR6 ;  /* 0x0000002fff042299 */ /* 0x000fe40008011606 */
[----:B------:R-:W-:Y:S02]  /*6260*/  USHF.R.U32.HI UR5, URZ, UR61, UR5 ;  /* 0x0000003dff057299 */ /* 0x000fe40008011605 */
[----:B------:R-:W-:Y:S02]  /*6270*/  UIMAD UR4, UR39, UR4, URZ ;  /* 0x00000004270472a4 */ /* 0x000fe4000f8e02ff */
[----:B------:R-:W-:Y:S02]  /*6280*/  USEL UR5, UR37, UR5, !UP1 ;  /* 0x0000000525057287 */ /* 0x000fe4000c800000 */
[----:B------:R-:W-:Y:S01]  /*6290*/  UISETP.GE.AND UP0, UPT, UR8, UR4, UPT ;  /* 0x000000040800728c */ /* 0x000fe2000bf06270 */
[----:B------:R-:W-:Y:S01]  /*62a0*/  UMOV UR6, UR11 ;  /* 0x0000000b00067c82 */ /* 0x000fe20008000000 */
[----:B------:R-:W-:Y:S02]  /*62b0*/  UIMAD.WIDE.U32 UR10, UR8, UR46, URZ ;  /* 0x0000002e080a72a5 */ /* 0x000fe4000f8e00ff */
[----:B------:R-:W-:Y:S04]  /*62c0*/  @UP2 USHF.R.U32.HI UR9, URZ, UR47, UR6 ;  /* 0x0000002fff092299 */ /* 0x000fe80008011606 */
[----:B------:R-:W-:Y:S01]  /*62d0*/  UIMAD UR6, UR39, UR9, URZ ;  /* 0x00000009270672a4 */ /* 0x000fe2000f8e02ff */
[----:B------:R-:W-:Y:S03]  /*62e0*/  UMOV UR4, UR11 ;  /* 0x0000000b00047c82 */ /* 0x000fe60008000000 */
[----:B------:R-:W-:Y:S02]  /*62f0*/  UISETP.GE.OR UP0, UPT, UR5, UR6, UP0 ;  /* 0x000000060500728c */ /* 0x000fe40008706670 */
[----:B------:R-:W-:Y:S02]  /*6300*/  USHF.R.U32.HI UR4, URZ, UR47, UR4 ;  /* 0x0000002fff047299 */ /* 0x000fe40008011604 */
[----:B------:R-:W-:Y:S02]  /*6310*/  UIMAD.WIDE.U32 UR6, UR5, UR46, URZ ;  /* 0x0000002e050672a5 */ /* 0x000fe4000f8e00ff */
[----:B------:R-:W-:Y:S02]  /*6320*/  USEL UR11, UR8, UR4, !UP2 ;  /* 0x00000004080b7287 */ /* 0x000fe4000d000000 */
[----:B------:R-:W-:Y:S02]  /*6330*/  UIADD3 UR6, UPT, UPT, -UR5, URZ, URZ ;  /* 0x000000ff05067290 */ /* 0x000fe4000fffe1ff */
[----:B------:R-:W-:Y:S02]  /*6340*/  UIADD3 UR10, UPT, UPT, -UR11, URZ, URZ ;  /* 0x000000ff0b0a7290 */ /* 0x000fe4000fffe1ff */
[----:B------:R-:W-:Y:S02]  /*6350*/  UIMAD UR6, UR48, UR6, UR37 ;  /* 0x00000006300672a4 */ /* 0x000fe4000f8e0225 */
[----:B------:R-:W-:Y:S01]  /*6360*/  UIMAD UR10, UR39, UR10, UR8 ;  /* 0x0000000a270a72a4 */ /* 0x000fe2000f8e0208 */
[----:B------:R-:W-:Y:S01]  /*6370*/  @!UP0 UMOV UR4, UR7 ;  /* 0x0000000700048c82 */ /* 0x000fe20008000000 */
[----:B------:R-:W-:Y:S02]  /*6380*/  UIADD3 UR7, UPT, UPT, -UR8, URZ, URZ ;  /* 0x000000ff08077290 */ /* 0x000fe4000fffe1ff */
[----:B------:R-:W-:Y:S04]  /*6390*/  @!UP0 USHF.R.U32.HI UR4, URZ, UR47, UR4 ;  /* 0x0000002fff048299 */ /* 0x000fe80008011604 */
[----:B------:R-:W-:Y:S04]  /*63a0*/  @!UP0 USEL UR4, UR5, UR4, !UP2 ;  /* 0x0000000405048287 */ /* 0x000fe8000d000000 */
[----:B------:R-:W-:Y:S02]  /*63b0*/  @!UP0 UIMAD UR9, UR9, UR10, UR4 ;  /* 0x0000000a090982a4 */ /* 0x000fe4000f8e0204 */
[----:B------:R-:W-:Y:S02]  /*63c0*/  @!UP0 UIADD3 UR10, UPT, UPT, UR11, -UR4, URZ ;  /* 0x800000040b0a8290 */ /* 0x000fe4000fffe0ff */
[----:B------:R-:W-:Y:S02]  /*63d0*/  UIMAD UR4, UR62, UR7, UR36 ;  /* 0x000000073e0472a4 */ /* 0x000fe4000f8e0224 */
[----:B------:R-:W-:Y:S03]  /*63e0*/  @!UP0 UIMAD UR8, UR10, UR39, UR5 ;  /* 0x000000270a0882a4 */ /* 0x000fe6000f8e0205 */
[----:B------:R-:W-:Y:S02]  /*63f0*/  @!UP0 UMOV UR5, UR9 ;  /* 0x0000000900058c82 */ /* 0x000fe40008000000 */
[----:B------:R-:W-:Y:S02]  /*6400*/  UIMAD UR37, UR5, UR48, UR6 ;  /* 0x00000030052572a4 */ /* 0x000fe4000f8e0206 */
[----:B------:R-:W-:Y:S11]  /*6410*/  UIMAD UR36, UR8, UR62, UR4 ;  /* 0x0000003e082472a4 */ /* 0x000ff6000f8e0204 */
[----:B------:R-:W-:Y:S01]  /*6420*/  @!UPT UIADD3 URZ, UPT, UPT, URZ, URZ, URZ ;  /* 0x000000fffffff290 */ /* 0x000fe2000fffe0ff */
.L_x_99:
[----:B------:R-:W-:Y:S01]  /*6430*/  UISETP.NE.AND UP0, UPT, UR38, 0x1, UPT ;  /* 0x000000012600788c */ /* 0x000fe2000bf05270 */
[----:B------:R-:W-:Y:S01]  /*6440*/  @P0 SHF.R.U32.HI R4, RZ, 0x10, R5 ;  /* 0x00000010ff040819 */ /* 0x000fe20000011605 */
[----:B------:R-:W-:Y:S01]  /*6450*/  USHF.L.U32 UR41, UR23, 0x6, URZ ;  /* 0x0000000617297899 */ /* 0x000fe200080006ff */
[----:B------:R-:W-:Y:S02]  /*6460*/  R2UR UR11, R99 ;  /* 0x00000000630b72ca */ /* 0x000fe400000e0000 */
[----:B------:R-:W-:Y:S06]  /*6470*/  @P0 R2UR UR11, R4 ;  /* 0x00000000040b02ca */ /* 0x000fec00000e0000 */
[----:B------:R-:W1:Y:S07]  /*6480*/  @!UP0 LDCU.128 UR12, c[0x0][0xc10] ;  /* 0x00018200ff0c87ac */ /* 0x000e6e0008000c00 */
[----:B------:R-:W-:Y:S01]  /*6490*/  IMAD.U32 R99, RZ, RZ, UR11 ;  /* 0x0000000bff637e24 */ /* 0x000fe2000f8e00ff */
[----:B------:R-:W2:Y:S01]  /*64a0*/  @!UP0 LDCU UR5, c[0x0][0xc0c] ;  /* 0x00018180ff0587ac */ /* 0x000ea20008000800 */
[----:B------:R-:W3:Y:S01]  /*64b0*/  @!UP0 LDCU UR10, c[0x0][0xc20] ;  /* 0x00018400ff0a87ac */ /* 0x000ee20008000800 */
[----:B------:R-:W-:Y:S02]  /*64c0*/  UIADD3 UR11, UPT, UPT, UR50, 0x200, URZ ;  /* 0x00000200320b7890 */ /* 0x000fe4000fffe0ff */
[----:B-1----:R-:W-:Y:S02]  /*64d0*/  UIMAD.WIDE.U32 UR8, UR37, UR12, URZ ;  /* 0x0000000c250872a5 */ /* 0x002fe4000f8e00ff */
[----:B------:R-:W-:Y:S02]  /*64e0*/  UIMAD.WIDE.U32 UR6, UR36, UR15, URZ ;  /* 0x0000000f240672a5 */ /* 0x000fe4000f8e00ff */
[----:B------:R-:W-:Y:S03]  /*64f0*/  @!UP0 UISETP.NE.AND UP1, UPT, UR14, 0x1, UPT ;  /* 0x000000010e00888c */ /* 0x000fe6000bf25270 */
[----:B------:R-:W-:Y:S01]  /*6500*/  @!UP0 UMOV UR4, UR9 ;  /* 0x0000000900048c82 */ /* 0x000fe20008000000 */
[----:B--2---:R-:W-:Y:S02]  /*6510*/  @!UP0 UISETP.NE.AND UP2, UPT, UR5, 0x1, UPT ;  /* 0x000000010500888c */ /* 0x004fe4000bf45270 */
[----:B------:R-:W-:Y:S01]  /*6520*/  @!UP0 USHF.R.U32.HI UR4, URZ, UR13, UR4 ;  /* 0x0000000dff048299 */ /* 0x000fe20008011604 */
[----:B------:R-:W-:Y:S02]  /*6530*/  @!UP0 UMOV UR6, UR7 ;  /* 0x0000000700068c82 */ /* 0x000fe40008000000 */
[----:B---3--:R-:W-:Y:S02]  /*6540*/  @!UP0 USHF.R.U32.HI UR6, URZ, UR10, UR6 ;  /* 0x0000000aff068299 */ /* 0x008fe40008011606 */
[----:B------:R-:W-:Y:S02]  /*6550*/  @!UP0 USEL UR7, UR37, UR4, !UP2 ;  /* 0x0000000425078287 */ /* 0x000fe4000d000000 */
[----:B------:R-:W-:Y:S04]  /*6560*/  @!UP0 USEL UR6, UR36, UR6, !UP1 ;  /* 0x0000000624068287 */ /* 0x000fe8000c800000 */
[----:B------:R-:W-:Y:S02]  /*6570*/  @!UP0 UIADD3 UR4, UPT, UPT, -UR7, UR6, URZ ;  /* 0x0000000607048290 */ /* 0x000fe4000fffe1ff */
[----:B------:R-:W-:Y:S02]  /*6580*/  @!UP0 UIADD3 UR6, UPT, UPT, UR7, -UR6, URZ ;  /* 0x8000000607068290 */ /* 0x000fe4000fffe0ff */
[----:B------:R-:W-:Y:S02]  /*6590*/  @!UP0 UIMAD UR37, UR4, UR5, UR37 ;  /* 0x00000005042582a4 */ /* 0x000fe4000f8e0225 */
[----:B------:R-:W-:Y:S02]  /*65a0*/  @!UP0 UIMAD UR36, UR6, UR14, UR36 ;  /* 0x0000000e062482a4 */ /* 0x000fe4000f8e0224 */
[----:B------:R-:W-:Y:S09]  /*65b0*/  ULOP3.LUT UP0, URZ, UR11, 0x1b0, URZ, 0xc0, !UPT ;  /* 0x000001b00bff7892 */ /* 0x000ff2000f80c0ff */
[----:B------:R-:W-:Y:S05]  /*65c0*/  BRA.U !UP0, `(.L_x_100) ;  /* 0x00000001087c7547 */ /* 0x000fea000b800000 */
[----:B------:R-:W1:Y:S01]  /*65d0*/  LDCU.64 UR8, c[0x4][0x80] ;  /* 0x01001000ff0877ac */ /* 0x000e620008000a00 */
[----:B------:R-:W-:Y:S01]  /*65e0*/  MOV R16, 0x0 ;  /* 0x0000000000107802 */ /* 0x000fe20000000f00 */
[----:B------:R-:W-:Y:S02]  /*65f0*/  HFMA2 R12, -RZ, RZ, 0, 5.9604644775390625e-08 ;  /* 0x00000001ff0c7431 */ /* 0x000fe400000001ff */
[----:B------:R-:W-:Y:S01]  /*6600*/  IMAD.MOV.U32 R8, RZ, RZ, 0x70 ;  /* 0x00000070ff087424 */ /* 0x000fe200078e00ff */
[----:B------:R2:W3:Y:S01]  /*6610*/  LDC.64 R14, c[0x4][R16] ;  /* 0x01000000100e7b82 */ /* 0x0004e20000000a00 */
[----:B------:R-:W4:Y:S01]  /*6620*/  LDCU.64 UR6, c[0x4][0x88] ;  /* 0x01001100ff0677ac */ /* 0x000f220008000a00 */
[----:B------:R-:W-:Y:S01]  /*6630*/  IMAD.MOV.U32 R13, RZ, RZ, RZ ;  /* 0x000000ffff0d7224 */ /* 0x000fe200078e00ff */
[----:B------:R-:W2:Y:S01]  /*6640*/  LDCU.64 UR4, c[0x4][0x8] ;  /* 0x01000100ff0477ac */ /* 0x000ea20008000a00 */
[----:B-1----:R-:W-:Y:S01]  /*6650*/  MOV R5, UR9 ;  /* 0x0000000900057c02 */ /* 0x002fe20008000f00 */
[----:B------:R-:W-:Y:S01]  /*6660*/  IMAD.U32 R4, RZ, RZ, UR8 ;  /* 0x00000008ff047e24 */ /* 0x000fe2000f8e00ff */
[----:B----4-:R-:W-:Y:S01]  /*6670*/  MOV R7, UR7 ;  /* 0x0000000700077c02 */ /* 0x010fe20008000f00 */
[----:B------:R-:W-:Y:S01]  /*6680*/  IMAD.U32 R6, RZ, RZ, UR6 ;  /* 0x00000006ff067e24 */ /* 0x000fe2000f8e00ff */
[----:B--2---:R-:W-:Y:S01]  /*6690*/  MOV R11, UR5 ;  /* 0x00000005000b7c02 */ /* 0x004fe20008000f00 */
[----:B------:R-:W-:Y:S02]  /*66a0*/  IMAD.U32 R10, RZ, RZ, UR4 ;  /* 0x00000004ff0a7e24 */ /* 0x000fe4000f8e00ff */
[----:B------:R-:W-:Y:S07]  /*66b0*/  LEPC R20, `(.L_x_101) ;  /* 0x000000001014794e */ /* 0x000fee0000000000 */
[----:B---3-5:R-:W-:Y:S05]  /*66c0*/  CALL.ABS.NOINC R14 ;  /* 0x000000000e007343 */ /* 0x028fea0003c00000 */
.L_x_101:
[----:B------:R-:W1:Y:S01]  /*66d0*/  LDCU.64 UR8, c[0x4][0x80] ;  /* 0x01001000ff0877ac */ /* 0x000e620008000a00 */
[----:B------:R-:W2:Y:S01]  /*66e0*/  LDC.64 R16, c[0x4][R16] ;  /* 0x0100000010107b82 */ /* 0x000ea20000000a00 */
[----:B------:R-:W-:Y:S02]  /*66f0*/  HFMA2 R12, -RZ, RZ, 0, 5.9604644775390625e-08 ;  /* 0x00000001ff0c7431 */ /* 0x000fe400000001ff */
[----:B------:R-:W-:Y:S02]  /*6700*/  IMAD.MOV.U32 R8, RZ, RZ, 0x70 ;  /* 0x00000070ff087424 */ /* 0x000fe400078e00ff */
[----:B------:R-:W-:Y:S01]  /*6710*/  IMAD.MOV.U32 R13, RZ, RZ, RZ ;  /* 0x000000ffff0d7224 */ /* 0x000fe200078e00ff */
[----:B------:R-:W3:Y:S01]  /*6720*/  LDCU.64 UR6, c[0x4][0x88] ;  /* 0x01001100ff0677ac */ /* 0x000ee20008000a00 */
[----:B------:R-:W4:Y:S01]  /*6730*/  LDCU.64 UR4, c[0x4][0x8] ;  /* 0x01000100ff0477ac */ /* 0x000f220008000a00 */
[----:B-1----:R-:W-:Y:S02]  /*6740*/  MOV R4, UR8 ;  /* 0x0000000800047c02 */ /* 0x002fe40008000f00 */
[----:B------:R-:W-:Y:S02]  /*6750*/  MOV R5, UR9 ;  /* 0x0000000900057c02 */ /* 0x000fe40008000f00 */
[----:B---3--:R-:W-:Y:S01]  /*6760*/  MOV R7, UR7 ;  /* 0x0000000700077c02 */ /* 0x008fe20008000f00 */
[----:B------:R-:W-:Y:S01]  /*6770*/  IMAD.U32 R6, RZ, RZ, UR6 ;  /* 0x00000006ff067e24 */ /* 0x000fe2000f8e00ff */
[----:B----4-:R-:W-:Y:S01]  /*6780*/  MOV R11, UR5 ;  /* 0x00000005000b7c02 */ /* 0x010fe20008000f00 */
[----:B------:R-:W-:Y:S02]  /*6790*/  IMAD.U32 R10, RZ, RZ, UR4 ;  /* 0x00000004ff0a7e24 */ /* 0x000fe4000f8e00ff */
[----:B------:R-:W-:Y:S07]  /*67a0*/  LEPC R20, `(.L_x_100) ;  /* 0x000000001014794e */ /* 0x000fee0000000000 */
[----:B--2---:R-:W-:Y:S05]  /*67b0*/  CALL.ABS.NOINC R16 ;  /* 0x0000000010007343 */ /* 0x004fea0003c00000 */
.L_x_100:
[----:B------:R-:W-:Y:S02]  /*67c0*/  R2UR UR6, R94 ;  /* 0x000000005e0672ca */ /* 0x000fe400000e0000 */
[----:B------:R-:W-:Y:S02]  /*67d0*/  R2UR UR5, R90 ;  /* 0x000000005a0572ca */ /* 0x000fe400000e0000 */
[----:B------:R-:W-:Y:S02]  /*67e0*/  R2UR UR4, R89 ;  /* 0x00000000590472ca */ /* 0x000fe400000e0000 */
[----:B------:R-:W-:Y:S02]  /*67f0*/  ISETP.NE.U32.AND P4, PT, R78, RZ, PT ;  /* 0x000000ff4e00720c */ /* 0x000fe40003f85070 */
[----:B------:R-:W-:Y:S02]  /*6800*/  ISETP.NE.U32.AND P2, PT, RZ, UR58, PT ;  /* 0x0000003aff007c0c */ /* 0x000fe4000bf45070 */
[----:B------:R-:W-:Y:S02]  /*6810*/  ISETP.NE.AND.EX P4, PT, R79, RZ, PT, P4 ;  /* 0x000000ff4f00720c */ /* 0x000fe40003f85340 */
[----:B------:R-:W-:Y:S01]  /*6820*/  ISETP.NE.AND.EX P2, PT, RZ, UR59, PT, P2 ;  /* 0x0000003bff007c0c */ /* 0x000fe2000bf45320 */
[----:B------:R-:W-:Y:S02]  /*6830*/  UISETP.NE.AND UP2, UPT, UR6, URZ, UPT ;  /* 0x000000ff0600728c */ /* 0x000fe4000bf45270 */
[----:B------:R-:W-:Y:S04]  /*6840*/  UISETP.NE.U32.AND UP0, UPT, UR5, URZ, UPT ;  /* 0x000000ff0500728c */ /* 0x000fe8000bf05070 */
[----:B------:R-:W-:Y:S01]  /*6850*/  UISETP.NE.AND.EX UP1, UPT, UR4, URZ, UPT, UP0 ;  /* 0x000000ff0400728c */ /* 0x000fe2000bf25300 */
[----:B------:R-:W-:Y:S01]  /*6860*/  PLOP3.LUT P1, PT, PT, PT, UP2, 0x80, 0x8 ;  /* 0x000000000008781c */ /* 0x000fe20003f2f028 */
[----:B------:R-:W-:Y:S03]  /*6870*/  UPLOP3.LUT UP0, UPT, UPT, UPT, UPT, 0x40, 0x4 ;  /* 0x000000000004789c */ /* 0x000fe60003f0e870 */
[----:B------:R-:W-:Y:S06]  /*6880*/  @UP2 UPLOP3.LUT UP0, UPT, UPT, UPT, UP1, 0x80, 0x8 ;  /* 0x000000000008289c */ /* 0x000fec0003f0f010 */
[----:B------:R-:W-:Y:S01]  /*6890*/  PLOP3.LUT P0, PT, PT, PT, UP0, 0x80, 0x8 ;  /* 0x000000000008781c */ /* 0x000fe20003f0f008 */
[----:B------:R-:W-:Y:S01]  /*68a0*/  @!UPT UIADD3 URZ, UPT, UPT, URZ, URZ, URZ ;  /* 0x000000fffffff290 */ /* 0x000fe2000fffe0ff */
[----:B------:R-:W-:Y:S11]  /*68b0*/  BRA.U !UP1, `(.L_x_102) ;  /* 0x0000000109407547 */ /* 0x000ff6000b800000 */
[----:B------:R-:W-:Y:S01]  /*68c0*/  UISETP.NE.U32.AND UP0, UPT, UR58, URZ, UPT ;  /* 0x000000ff3a00728c */ /* 0x000fe2000bf05070 */
[----:B------:R-:W-:Y:S01]  /*68d0*/  R2UR UR6, R90 ;  /* 0x000000005a0672ca */ /* 0x000fe200000e0000 */
[----:B------:R-:W1:Y:S01]  /*68e0*/  LDCU.64 UR8, c[0x0][0x358] ;  /* 0x00006b00ff0877ac */ /* 0x000e620008000a00 */
[----:B------:R-:W-:Y:S02]  /*68f0*/  HFMA2 R87, -RZ, RZ, 0, 5.9604644775390625e-08 ;  /* 0x00000001ff577431 */ /* 0x000fe400000001ff */
[----:B------:R-:W-:Y:S01]  /*6900*/  IMAD.MOV.U32 R0, RZ, RZ, 0x1 ;  /* 0x00000001ff007424 */ /* 0x000fe200078e00ff */
[----:B------:R-:W-:Y:S06]  /*6910*/  UISETP.NE.AND.EX UP0, UPT, UR59, URZ, UPT, UP0 ;  /* 0x000000ff3b00728c */ /* 0x000fec000bf05300 */
[----:B------:R-:W-:Y:S05]  /*6920*/  PLOP3.LUT P3, PT, PT, PT, UP0, 0x80, 0x8 ;  /* 0x000000000008781c */ /* 0x000fea0003f6f008 */
[----:B------:R-:W2:Y:S01]  /*6930*/  @UP0 LDCU.64 UR4, c[0x0][0x988] ;  /* 0x00013100ff0407ac */ /* 0x000ea20008000a00 */
[----:B------:R-:W-:Y:S07]  /*6940*/  @UP0 UIMAD UR6, UR54, UR6, URZ ;  /* 0x00000006360602a4 */ /* 0x000fee000f8e02ff */
[----:B------:R-:W-:Y:S01]  /*6950*/  @!P3 PRMT R87, R0, 0x7610, R87 ;  /* 0x000076100057b816 */ /* 0x000fe20000000057 */
[----:B--2---:R-:W-:Y:S06]  /*6960*/  @UP0 UIMAD.WIDE UR4, UR6, 0x4, UR4 ;  /* 0x00000004060408a5 */ /* 0x004fec000f8e0204 */
[----:B------:R-:W-:Y:S02]  /*6970*/  IMAD.U32 R4, RZ, RZ, UR4 ;  /* 0x00000004ff047e24 */ /* 0x000fe4000f8e00ff */
[----:B------:R-:W-:Y:S03]  /*6980*/  IMAD.U32 R5, RZ, RZ, UR5 ;  /* 0x00000005ff057e24 */ /* 0x000fe6000f8e00ff */
[----:B------:R-:W2:Y:S02]  /*6990*/  @!UP0 LDCU UR4, c[0x0][0x980] ;  /* 0x00013000ff0487ac */ /* 0x000ea40008000800 */
[----:B-1---5:R1:W5:Y:S02]  /*69a0*/  @P3 LDG.E R41, desc[UR8][R4.64] ;  /* 0x0000000804293981 */ /* 0x022364000c1e1900 */
[----:B-12---:R-:W-:Y:S02]  /*69b0*/  @!P3 MOV R41, UR4 ;  /* 0x000000040029bc02 */ /* 0x006fe40008000f00 */
.L_x_102:
[----:B------:R-:W-:Y:S05]  /*69c0*/  @!P4 BRA `(.L_x_103) ;  /* 0x000000000024c947 */ /* 0x000fea0003800000 */
[----:B------:R-:W-:Y:S01]  /*69d0*/  ISETP.NE.U32.AND P3, PT, R76, RZ, PT ;  /* 0x000000ff4c00720c */ /* 0x000fe20003f65070 */
[----:B------:R-:W1:Y:S03]  /*69e0*/  LDCU.64 UR4, c[0x0][0x358] ;  /* 0x00006b00ff0477ac */ /* 0x000e660008000a00 */
[----:B------:R-:W-:Y:S11]  /*69f0*/  ISETP.NE.AND.EX P3, PT, R77, RZ, PT, P3 ;  /* 0x000000ff4d00720c */ /* 0x000ff60003f65330 */
[----:B------:R-:W-:Y:S02]  /*6a00*/  @!UPT UIADD3 URZ, UPT, UPT, URZ, URZ, URZ ;  /* 0x000000fffffff290 */ /* 0x000fe4000fffe0ff */
[----:B------:R-:W2:Y:S01]  /*6a10*/  @P3 LDC.64 R4, c[0x0][0x9a8] ;  /* 0x00026a00ff043b82 */ /* 0x000ea20000000a00 */
[----:B------:R-:W-:Y:S04]  /*6a20*/  @P3 IMAD R0, R78, UR54, RZ ;  /* 0x000000364e003c24 */ /* 0x000fe8000f8e02ff */
[----:B--2---:R-:W-:Y:S05]  /*6a30*/  @P3 IMAD.WIDE R4, R0, 0x4, R4 ;  /* 0x0000000400043825 */ /* 0x004fea00078e0204 */
[----:B-1---5:R1:W5:Y:S02]  /*6a40*/  @P3 LDG.E R38, desc[UR4][R4.64] ;  /* 0x0000000404263981 */ /* 0x022364000c1e1900 */
[----:B-1----:R-:W2:Y:S02]  /*6a50*/  @!P3 LDC R38, c[0x0][0x9a0] ;  /* 0x00026800ff26bb82 */ /* 0x002ea40000000800 */
.L_x_103:
[----:B------:R-:W-:Y:S01]  /*6a60*/  ULOP3.LUT UR4, UR56, 0x1, URZ, 0x3c, !UPT ;  /* 0x0000000138047892 */ /* 0x000fe2000f8e3cff */
[----:B-----5:R-:W-:Y:S01]  /*6a70*/  FSETP.NEU.AND P3, PT, R41, RZ, PT ;  /* 0x000000ff2900720b */ /* 0x020fe20003f6d000 */
[----:B------:R-:W1:Y:S01]  /*6a80*/  LDCU.128 UR8, c[0x0][0xb80] ;  /* 0x00017000ff0877ac */ /* 0x000e620008000c00 */
[----:B------:R-:W-:Y:S01]  /*6a90*/  IMAD.U32 R113, RZ, RZ, UR51 ;  /* 0x00000033ff717e24 */ /* 0x000fe2000f8e00ff */
[----:B------:R-:W-:Y:S01]  /*6aa0*/  SEL R5, RZ, 0xffffffff, P2 ;  /* 0xffffffffff057807 */ /* 0x000fe20001000000 */
[----:B------:R-:W-:Y:S01]  /*6ab0*/  IMAD.SHL.U32 R101, R96, 0x10, RZ ;  /* 0x0000001060657824 */ /* 0x000fe200078e00ff */
[----:B------:R-:W-:Y:S01]  /*6ac0*/  @P1 LOP3.LUT P2, RZ, R87, 0xff, RZ, 0xc0, !PT ;  /* 0x000000ff57ff1812 */ /* 0x000fe2000784c0ff */
[----:B------:R-:W-:Y:S01]  /*6ad0*/  IMAD.U32 R46, RZ, RZ, UR4 ;  /* 0x00000004ff2e7e24 */ /* 0x000fe2000f8e00ff */
[----:B------:R-:W-:Y:S01]  /*6ae0*/  @P1 SEL R4, RZ, 0xffffffff, P3 ;  /* 0xffffffffff041807 */ /* 0x000fe20001800000 */
[----:B------:R-:W-:Y:S01]  /*6af0*/  IMAD.SHL.U32 R113, R113, 0x2000, RZ ;  /* 0x0000200071717824 */ /* 0x000fe200078e00ff */
[----:B------:R-:W3:Y:S01]  /*6b00*/  LDCU.128 UR16, c[0x0][0xb90] ;  /* 0x00017200ff1077ac */ /* 0x000ee20008000c00 */
[----:B------:R-:W-:Y:S01]  /*6b10*/  IMAD.SHL.U32 R100, R95, 0x10, RZ ;  /* 0x000000105f647824 */ /* 0x000fe200078e00ff */
[----:B------:R-:W-:Y:S01]  /*6b20*/  @P0 SEL R4, R5, R4, !P2 ;  /* 0x0000000405040207 */ /* 0x000fe20005000000 */
[----:B------:R-:W-:Y:S01]  /*6b30*/  IMAD.IADD R103, R98, 0x1, R113 ;  /* 0x0000000162677824 */ /* 0x000fe200078e0271 */
[----:B------:R-:W-:Y:S01]  /*6b40*/  LEA R108, R36, UR50, 0x3 ;  /* 0x00000032246c7c11 */ /* 0x000fe2000f8e18ff */
[----:B------:R-:W-:Y:S01]  /*6b50*/  IMAD.MOV.U32 R114, RZ, RZ, 0x1 ;  /* 0x00000001ff727424 */ /* 0x000fe200078e00ff */
[----:B------:R-:W-:Y:S01]  /*6b60*/  @P1 LOP3.LUT R4, R4, 0x1, RZ, 0xc0, !PT ;  /* 0x0000000104041812 */ /* 0x000fe200078ec0ff */
[----:B------:R-:W-:Y:S01]  /*6b70*/  IMAD.IADD R112, R103, 0x1, R101 ;  /* 0x0000000167707824 */ /* 0x000fe200078e0265 */
[----:B------:R-:W-:Y:S01]  /*6b80*/  SHF.L.U32 R3, R85, 0x1f, RZ ;  /* 0x0000001f55037819 */ /* 0x000fe200000006ff */
[----:B------:R-:W-:Y:S01]  /*6b90*/  USHF.L.U32 UR12, UR53, 0x7, URZ ;  /* 0x00000007350c7899 */ /* 0x000fe200080006ff */
[----:B------:R-:W-:Y:S01]  /*6ba0*/  ISETP.NE.U32.OR P5, PT, R4, 0x1, !P1 ;  /* 0x000000010400780c */ /* 0x000fe20004fa5470 */
[----:B------:R-:W-:Y:S01]  /*6bb0*/  IMAD.U32 R4, RZ, RZ, UR51 ;  /* 0x00000033ff047e24 */ /* 0x000fe2000f8e00ff */
[----:B------:R-:W4:Y:S01]  /*6bc0*/  LDCU UR13, c[0x0][0xba0] ;  /* 0x00017400ff0d77ac */ /* 0x000f220008000800 */
[----:B------:R-:W-:Y:S01]  /*6bd0*/  PLOP3.LUT P2, PT, PT, PT, UP1, 0x80, 0x8 ;  /* 0x000000000008781c */ /* 0x000fe20003f4f018 */
[----:B------:R-:W-:Y:S01]  /*6be0*/  BSSY B1, `(.L_x_104) ;  /* 0x000004d000017945 */ /* 0x000fe20003800000 */
[----:B------:R-:W-:Y:S01]  /*6bf0*/  LOP3.LUT P4, R109, R87, 0xff, RZ, 0xc0, !PT ;  /* 0x000000ff576d7812 */ /* 0x000fe2000788c0ff */
[----:B------:R-:W-:Y:S01]  /*6c00*/  IMAD.U32 R107, RZ, RZ, UR12 ;  /* 0x0000000cff6b7e24 */ /* 0x000fe2000f8e00ff */
[----:B------:R-:W-:Y:S01]  /*6c10*/  LEA R0, R4, UR50, 0x3 ;  /* 0x0000003204007c11 */ /* 0x000fe2000f8e18ff */
[----:B------:R-:W-:Y:S01]  /*6c20*/  IMAD.IADD R39, R37, 0x1, R2 ;  /* 0x0000000125277824 */ /* 0x000fe200078e0202 */
[----:B------:R-:W-:Y:S01]  /*6c30*/  SEL R4, RZ, 0xffffffff, P3 ;  /* 0xffffffffff047807 */ /* 0x000fe20001800000 */
[----:B------:R-:W-:Y:S01]  /*6c40*/  IMAD.U32 R115, RZ, RZ, UR51 ;  /* 0x00000033ff737e24 */ /* 0x000fe2000f8e00ff */
[----:B------:R-:W-:Y:S02]  /*6c50*/  P2R R111, PR, RZ, 0x20 ;  /* 0x00000020ff6f7803 */ /* 0x000fe40000000000 */
[----:B------:R-:W-:Y:S02]  /*6c60*/  CS2R R74, SRZ ;  /* 0x00000000004a7805 */ /* 0x000fe4000001ff00 */
[----:B------:R-:W-:Y:S02]  /*6c70*/  @P5 SHF.L.U32 R9, R46, 0x1f, RZ ;  /* 0x0000001f2e095819 */ /* 0x000fe400000006ff */
[----:B------:R-:W-:Y:S02]  /*6c80*/  CS2R R72, SRZ ;  /* 0x0000000000487805 */ /* 0x000fe4000001ff00 */
[----:B------:R-:W-:Y:S02]  /*6c90*/  CS2R R66, SRZ ;  /* 0x0000000000427805 */ /* 0x000fe4000001ff00 */
[----:B------:R-:W-:Y:S01]  /*6ca0*/  @P2 SEL R4, R5, R4, !P4 ;  /* 0x0000000405042207 */ /* 0x000fe20006000000 */
[----:B------:R-:W2:Y:S01]  /*6cb0*/  @P5 SYNCS.PHASECHK.TRANS64.TRYWAIT P1, [R0+URZ+0xa0], R9 ;  /* 0x0000a009000055a7 */ /* 0x000ea200080211ff */
[----:B-1----:R-:W-:Y:S01]  /*6cc0*/  UIMAD.WIDE.U32 UR4, UR12, UR9, URZ ;  /* 0x000000090c0472a5 */ /* 0x002fe2000f8e00ff */
[----:B------:R-:W-:Y:S01]  /*6cd0*/  CS2R R64, SRZ ;  /* 0x0000000000407805 */ /* 0x000fe2000001ff00 */
[----:B------:R-:W-:Y:S01]  /*6ce0*/  UISETP.NE.AND UP0, UPT, UR8, 0x1, UPT ;  /* 0x000000010800788c */ /* 0x000fe2000bf05270 */
[----:B------:R-:W-:Y:S01]  /*6cf0*/  IMAD.IADD R102, R103, 0x1, R100 ;  /* 0x0000000167667824 */ /* 0x000fe200078e0264 */
[----:B------:R-:W-:Y:S01]  /*6d00*/  USHF.R.U32.HI UR5, URZ, UR10, UR5 ;  /* 0x0000000aff057299 */ /* 0x000fe20008011605 */
[----:B------:R-:W-:Y:S01]  /*6d10*/  IMAD.IADD R47, R97, 0x1, R112 ;  /* 0x00000001612f7824 */ /* 0x000fe200078e0270 */
[----:B------:R-:W-:Y:S02]  /*6d20*/  LOP3.LUT R4, R4, 0x1, RZ, 0xc0, !PT ;  /* 0x0000000104047812 */ /* 0x000fe400078ec0ff */
[----:B------:R-:W-:Y:S01]  /*6d30*/  CS2R R58, SRZ ;  /* 0x00000000003a7805 */ /* 0x000fe2000001ff00 */
[----:B------:R-:W-:Y:S01]  /*6d40*/  USEL UR5, UR12, UR5, !UP0 ;  /* 0x000000050c057287 */ /* 0x000fe2000c000000 */
[----:B------:R-:W-:Y:S01]  /*6d50*/  CS2R R56, SRZ ;  /* 0x0000000000387805 */ /* 0x000fe2000001ff00 */
[----:B------:R-:W-:Y:S01]  /*6d60*/  UISETP.NE.AND UP0, UPT, UR11, 0x1, UPT ;  /* 0x000000010b00788c */ /* 0x000fe2000bf05270 */
[----:B------:R-:W-:Y:S01]  /*6d70*/  CS2R R50, SRZ ;  /* 0x0000000000327805 */ /* 0x000fe2000001ff00 */
[----:B---3--:R-:W-:Y:S01]  /*6d80*/  UIMAD.WIDE.U32 UR6, UR5, UR16, URZ ;  /* 0x00000010050672a5 */ /* 0x008fe2000f8e00ff */
[----:B------:R-:W-:Y:S01]  /*6d90*/  CS2R R48, SRZ ;  /* 0x0000000000307805 */ /* 0x000fe2000001ff00 */
[----:B------:R-:W-:Y:S01]  /*6da0*/  IMAD R6, RZ, RZ, -UR5 ;  /* 0x80000005ff067e24 */ /* 0x000fe2000f8e02ff */
[----:B------:R1:W3:Y:S01]  /*6db0*/  SYNCS.PHASECHK.TRANS64.TRYWAIT P0, [R108+URZ+0xf0], R3 ;  /* 0x0000f0036c0075a7 */ /* 0x0002e200080011ff */
[----:B------:R-:W-:Y:S02]  /*6dc0*/  IMAD.U32 R106, RZ, RZ, UR5 ;  /* 0x00000005ff6a7e24 */ /* 0x000fe4000f8e00ff */
[----:B------:R-:W-:Y:S01]  /*6dd0*/  IMAD R107, R6, UR8, R107 ;  /* 0x00000008066b7c24 */ /* 0x000fe2000f8e026b */
[----:B------:R-:W-:Y:S02]  /*6de0*/  UMOV UR4, UR7 ;  /* 0x0000000700047c82 */ /* 0x000fe40008000000 */
[----:B------:R-:W-:Y:S04]  /*6df0*/  USHF.R.U32.HI UR4, URZ, UR17, UR4 ;  /* 0x00000011ff047299 */ /* 0x000fe80008011604 */
[----:B------:R-:W-:Y:S02]  /*6e00*/  USEL UR4, UR5, UR4, !UP0 ;  /* 0x0000000405047287 */ /* 0x000fe4000c000000 */
[----:B------:R-:W-:Y:S02]  /*6e10*/  UISETP.NE.AND UP0, UPT, UR18, 0x1, UPT ;  /* 0x000000011200788c */ /* 0x000fe4000bf05270 */
[----:B------:R-:W-:Y:S02]  /*6e20*/  UIMAD.WIDE.U32 UR6, UR4, UR19, URZ ;  /* 0x00000013040672a5 */ /* 0x000fe4000f8e00ff */
[----:B------:R-:W-:Y:S02]  /*6e30*/  IMAD.U32 R105, RZ, RZ, UR4 ;  /* 0x00000004ff697e24 */ /* 0x000fe4000f8e00ff */
[----:B------:R-:W-:Y:S01]  /*6e40*/  PLOP3.LUT P2, PT, PT, PT, UP0, 0x80, 0x8 ;  /* 0x000000000008781c */ /* 0x000fe20003f4f008 */
[----:B------:R-:W-:Y:S02]  /*6e50*/  IMAD R7, RZ, RZ, -UR4 ;  /* 0x80000004ff077e24 */ /* 0x000fe4000f8e02ff */
[----:B------:R-:W-:Y:S01]  /*6e60*/  UMOV UR6, UR7 ;  /* 0x0000000700067c82 */ /* 0x000fe20008000000 */
[----:B------:R-:W-:Y:S01]  /*6e70*/  IMAD.U32 R104, RZ, RZ, UR4 ;  /* 0x00000004ff687e24 */ /* 0x000fe2000f8e00ff */
[----:B----4-:R-:W-:Y:S01]  /*6e80*/  USHF.R.U32.HI UR6, URZ, UR13, UR6 ;  /* 0x0000000dff067299 */ /* 0x010fe20008011606 */
[----:B------:R-:W-:Y:S05]  /*6e90*/  IMAD R106, R7, UR11, R106 ;  /* 0x0000000b076a7c24 */ /* 0x000fea000f8e026a */
[----:B------:R-:W-:Y:S02]  /*6ea0*/  SEL R105, R105, UR6, !P2 ;  /* 0x0000000669697c07 */ /* 0x000fe4000d000000 */
[----:B------:R-:W-:Y:S03]  /*6eb0*/  ISETP.NE.U32.AND P2, PT, R4, 0x1, PT ;  /* 0x000000010400780c */ /* 0x000fe60003f45070 */
[----:B------:R-:W-:Y:S01]  /*6ec0*/  IMAD.MOV R5, RZ, RZ, -R105 ;  /* 0x000000ffff057224 */ /* 0x000fe200078e0a69 */
[----:B------:R-:W-:Y:S03]  /*6ed0*/  P2R R116, PR, RZ, 0x4 ;  /* 0x00000004ff747803 */ /* 0x000fe60000000000 */
[----:B------:R-:W-:Y:S01]  /*6ee0*/  IMAD R104, R5, UR18, R104 ;  /* 0x0000001205687c24 */ /* 0x000fe2000f8e0268 */
[----:B--2---:R-:W-:Y:S01]  /*6ef0*/  @P5 SEL R114, RZ, 0x1, !P1 ;  /* 0x00000001ff725807 */ /* 0x004fe20004800000 */
[----:B-1----:R-:W-:Y:S06]  /*6f00*/  @!P5 BRA `(.L_x_105) ;  /* 0x000000000068d947 */ /* 0x002fec0003800000 */
[----:B------:R-:W-:Y:S01]  /*6f10*/  ISETP.NE.AND P1, PT, R114, RZ, PT ;  /* 0x000000ff7200720c */ /* 0x000fe20003f25270 */
[----:B------:R-:W-:Y:S01]  /*6f20*/  BSSY B0, `(.L_x_106) ;  /* 0x000000d000007945 */ /* 0x000fe20003800000 */
[----:B------:R-:W-:Y:S02]  /*6f30*/  CS2R R50, SRZ ;  /* 0x0000000000327805 */ /* 0x000fe4000001ff00 */
[----:B------:R-:W-:Y:S02]  /*6f40*/  CS2R R48, SRZ ;  /* 0x0000000000307805 */ /* 0x000fe4000001ff00 */
[----:B------:R-:W-:Y:S02]  /*6f50*/  CS2R R58, SRZ ;  /* 0x00000000003a7805 */ /* 0x000fe4000001ff00 */
[----:B------:R-:W-:Y:S02]  /*6f60*/  CS2R R56, SRZ ;  /* 0x0000000000387805 */ /* 0x000fe4000001ff00 */
[----:B------:R-:W-:Y:S02]  /*6f70*/  CS2R R66, SRZ ;  /* 0x0000000000427805 */ /* 0x000fe4000001ff00 */
[----:B------:R-:W-:Y:S02]  /*6f80*/  CS2R R64, SRZ ;  /* 0x0000000000407805 */ /* 0x000fe4000001ff00 */
[----:B------:R-:W-:Y:S02]  /*6f90*/  CS2R R74, SRZ ;  /* 0x00000000004a7805 */ /* 0x000fe4000001ff00 */
[----:B------:R-:W-:Y:S01]  /*6fa0*/  CS2R R72, SRZ ;  /* 0x0000000000487805 */ /* 0x000fe2000001ff00 */
[----:B------:R-:W-:Y:S06]  /*6fb0*/  @P1 BRA `(.L_x_107) ;  /* 0x00000000000c1947 */ /* 0x000fec0003800000 */
[----:B------:R-:W-:Y:S04]  /*6fc0*/  SHF.L.U32 R5, R46, 0x1f, RZ ;  /* 0x0000001f2e057819 */ /* 0x000fe800000006ff */
[----:B------:R-:W1:Y:S02]  /*6fd0*/  SYNCS.PHASECHK.TRANS64.TRYWAIT P1, [R0+URZ+0xa0], R5 ;  /* 0x0000a005000075a7 */ /* 0x000e6400080211ff */
[----:B-1----:R-:W-:Y:S05]  /*6fe0*/  @!P1 BRA `(.L_x_108) ;  /* 0x0000002400f09947 */ /* 0x002fea0003800000 */
.L_x_107:
[----:B------:R-:W-:Y:S05]  /*6ff0*/  BSYNC B0 ;  /* 0x0000000000007941 */ /* 0x000fea0003800000 */
.L_x_106:
[----:B------:R-:W-:Y:S01]  /*7000*/  ISETP.NE.AND P1, PT, R116, RZ, PT ;  /* 0x000000ff7400720c */ /* 0x000fe20003f25270 */
[----:B------:R-:W-:Y:S04]  /*7010*/  UIADD3 UR4, UPT, UPT, UR51, 0x1, URZ ;  /* 0x0000000133047890 */ /* 0x000fe8000fffe0ff */
[----:B------:R-:W-:Y:S04]  /*7020*/  UISETP.NE.AND UP0, UPT, UR4, 0x3, UPT ;  /* 0x000000030400788c */ /* 0x000fe8000bf05270 */
[----:B------:R-:W-:Y:S02]  /*7030*/  USEL UR5, URZ, 0x1, UP0 ;  /* 0x00000001ff057887 */ /* 0x000fe40008000000 */
[----:B------:R-:W-:Y:S02]  /*7040*/  USEL UR4, UR4, URZ, UP0 ;  /* 0x000000ff04047287 */ /* 0x000fe40008000000 */
[----:B------:R2:W4:Y:S02]  /*7050*/  @P1 LDS.128 R48, [R103] ;  /* 0x0000000067301984 */ /* 0x0005240000000c00 */
[----:B------:R-:W-:Y:S02]  /*7060*/  LOP3.LUT R46, R46, UR5, RZ, 0x3c, !PT ;  /* 0x000000052e2e7c12 */ /* 0x000fe4000f8e3cff */
[----:B------:R2:W1:Y:S01]  /*7070*/  @P1 LDS.128 R56, [R112+0x10] ;  /* 0x0000100070381984 */ /* 0x0004620000000c00 */
[----:B------:R-:W-:Y:S03]  /*7080*/  IMAD.U32 R115, RZ, RZ, UR4 ;  /* 0x00000004ff737e24 */ /* 0x000fe6000f8e00ff */
[----:B------:R2:W1:Y:S04]  /*7090*/  @P1 LDS.128 R64, [R102+0x20] ;  /* 0x0000200066401984 */ /* 0x0004680000000c00 */
[----:B------:R2:W1:Y:S02]  /*70a0*/  @P1 LDS.128 R72, [R47+0x10] ;  /* 0x000010002f481984 */ /* 0x0004640000000c00 */
.L_x_105:
[----:B------:R-:W-:Y:S05]  /*70b0*/  BSYNC B1 ;  /* 0x0000000000017941 */ /* 0x000fea0003800000 */
.L_x_104:
[----:B-1----:R-:W-:Y:S04]  /*70c0*/  SHF.R.U32.HI R5, RZ, 0x15, R39 ;  /* 0x00000015ff057819 */ /* 0x002fe80000011627 */
[----:B------:R-:W-:Y:S01]  /*70d0*/  LOP3.LUT P1, RZ, R5, 0x3, R88, 0x48, !PT ;  /* 0x0000000305ff7812 */ /* 0x000fe20007824858 */
[----:B------:R-:W-:Y:S01]  /*70e0*/  @!UPT UIADD3 URZ, UPT, UPT, URZ, URZ, URZ ;  /* 0x000000fffffff290 */ /* 0x000fe2000fffe0ff */
[----:B---3--:R-:W-:Y:S11]  /*70f0*/  @P0 BRA `(.L_x_109) ;  /* 0x0000000000080947 */ /* 0x008ff60003800000 */
[----:B------:R-:W1:Y:S02]  /*7100*/  SYNCS.PHASECHK.TRANS64.TRYWAIT P0, [R108+URZ+0xf0], R3 ;  /* 0x0000f0036c0075a7 */ /* 0x000e6400080011ff */
[----:B-1----:R-:W-:Y:S05]  /*7110*/  @!P0 BRA `(.L_x_110) ;  /* 0x0000002400b88947 */ /* 0x002fea0003800000 */
.L_x_109:
[----:B------:R-:W-:Y:S05]  /*7120*/  @!P1 BRA `(.L_x_111) ;  /* 0x0000000000409947 */ /* 0x000fea0003800000 */
[----:B------:R-:W3:Y:S01]  /*7130*/  LDCU.64 UR8, c[0x4][0x70] ;  /* 0x01000e00ff0877ac */ /* 0x000ee20008000a00 */
[----:B-1----:R-:W-:Y:S01]  /*7140*/  MOV R3, 0x0 ;  /* 0x0000000000037802 */ /* 0x002fe20000000f00 */
[----:B------:R-:W-:Y:S02]  /*7150*/  HFMA2 R12, -RZ, RZ, 0, 5.9604644775390625e-08 ;  /* 0x00000001ff0c7431 */ /* 0x000fe400000001ff */
[----:B------:R-:W-:Y:S02]  /*7160*/  IMAD.MOV.U32 R8, RZ, RZ, 0x192 ;  /* 0x00000192ff087424 */ /* 0x000fe400078e00ff */
[----:B------:R-:W-:Y:S01]  /*7170*/  IMAD.MOV.U32 R13, RZ, RZ, RZ ;  /* 0x000000ffff0d7224 */ /* 0x000fe200078e00ff */
[----:B------:R-:W1:Y:S01]  /*7180*/  LDCU.64 UR6, c[0x4][0x78] ;  /* 0x01000f00ff0677ac */ /* 0x000e620008000a00 */
[----:B------:R-:W2:Y:S01]  /*7190*/  LDC.64 R2, c[0x4][R3] ;  /* 0x0100000003027b82 */ /* 0x000ea20000000a00 */
[----:B------:R-:W5:Y:S01]  /*71a0*/  LDCU.64 UR4, c[0x4][0x10] ;  /* 0x01000200ff0477ac */ /* 0x000f620008000a00 */
[----:B---3--:R-:W-:Y:S01]  /*71b0*/  MOV R5, UR9 ;  /* 0x0000000900057c02 */ /* 0x008fe20008000f00 */
[----:B------:R-:W-:Y:S01]  /*71c0*/  IMAD.U32 R4, RZ, RZ, UR8 ;  /* 0x00000008ff047e24 */ /* 0x000fe2000f8e00ff */
[----:B-1----:R-:W-:Y:S01]  /*71d0*/  MOV R7, UR7 ;  /* 0x0000000700077c02 */ /* 0x002fe20008000f00 */
[----:B------:R-:W-:Y:S01]  /*71e0*/  IMAD.U32 R6, RZ, RZ, UR6 ;  /* 0x00000006ff067e24 */ /* 0x000fe2000f8e00ff */
[----:B-----5:R-:W-:Y:S01]  /*71f0*/  MOV R11, UR5 ;  /* 0x00000005000b7c02 */ /* 0x020fe20008000f00 */
[----:B------:R-:W-:Y:S02]  /*7200*/  IMAD.U32 R10, RZ, RZ, UR4 ;  /* 0x00000004ff0a7e24 */ /* 0x000fe4000f8e00ff */
[----:B------:R-:W-:Y:S07]  /*7210*/  LEPC R20, `(.L_x_111) ;  /* 0x000000001014794e */ /* 0x000fee0000000000 */
[----:B--2-4-:R-:W-:Y:S05]  /*7220*/  CALL.ABS.NOINC R2 ;  /* 0x0000000002007343 */ /* 0x014fea0003c00000 */
.L_x_111:
[----:B------:R-:W-:Y:S05]  /*7230*/  WARPSYNC.ALL ;  /* 0x0000000000007948 */ /* 0x000fea0003800000 */
[----:B------:R-:W-:Y:S01]  /*7240*/  R2UR UR4, R39 ;  /* 0x00000000270472ca */ /* 0x000fe200000e0000 */
[--C-:B----4-:R-:W-:Y:S01]  /*7250*/  HADD2.F32 R40, -RZ, R48.reuse.H0_H0 ;  /* 0x20000030ff287230 */ /* 0x110fe20000004100 */
[----:B------:R-:W-:Y:S01]  /*7260*/  ISETP.NE.AND P0, PT, R86, RZ, PT ;  /* 0x000000ff5600720c */ /* 0x000fe20003f05270 */
[----:B------:R-:W-:Y:S01]  /*7270*/  HADD2.F32 R43, -RZ, R48.H1_H1 ;  /* 0x30000030ff2b7230 */ /* 0x000fe20000004100 */
[----:B------:R-:W-:Y:S01]  /*7280*/  BSSY.RECONVERGENT B0, `(.L_x_112) ;  /* 0x0000087000007945 */ /* 0x000fe20003800200 */
[----:B------:R-:W-:Y:S02]  /*7290*/  HADD2.F32 R42, -RZ, R49.H1_H1 ;  /* 0x30000031ff2a7230 */ /* 0x000fe40000004100 */
[----:B------:R-:W-:Y:S02]  /*72a0*/  HADD2.F32 R45, -RZ, R51.H0_H0 ;  /* 0x20000033ff2d7230 */ /* 0x000fe40000004100 */
[----:B------:R-:W-:Y:S04]  /*72b0*/  HADD2.F32 R44, -RZ, R75.H1_H1 ;  /* 0x3000004bff2c7230 */ /* 0x000fe80000004100 */
[----:B------:R-:W3:Y:S02]  /*72c0*/  LDTM.x32 R4, tmem[UR4] ;  /* 0x00000004000479ee */ /* 0x000ee400082c0000 */
[C---:B---3--:R-:W-:Y:S01]  /*72d0*/  FMUL R0, R38.reuse, R4 ;  /* 0x0000000426007220 */ /* 0x048fe20000400000 */
[C---:B------:R-:W-:Y:S01]  /*72e0*/  FMUL R2, R38.reuse, R5 ;  /* 0x0000000526027220 */ /* 0x040fe20000400000 */
[C---:B-1----:R-:W-:Y:S01]  /*72f0*/  FMUL R3, R38.reuse, R6 ;  /* 0x0000000626037220 */ /* 0x042fe20000400000 */
[C---:B------:R-:W-:Y:S01]  /*7300*/  FMUL R7, R38.reuse, R7 ;  /* 0x0000000726077220 */ /* 0x040fe20000400000 */
[C---:B------:R-:W-:Y:S01]  /*7310*/  FFMA R0, R41.reuse, R40, R0 ;  /* 0x0000002829007223 */ /* 0x040fe20000000000 */
[----:B------:R-:W-:Y:S02]  /*7320*/  HADD2.F32 R40, -RZ, R49.H0_H0 ;  /* 0x20000031ff287230 */ /* 0x000fe40000004100 */
[C---:B------:R-:W-:Y:S01]  /*7330*/  FFMA R2, R41.reuse, R43, R2 ;  /* 0x0000002b29027223 */ /* 0x040fe20000000002 */
[--C-:B------:R-:W-:Y:S02]  /*7340*/  HADD2.F32 R43, -RZ, R50.reuse.H0_H0 ;  /* 0x20000032ff2b7230 */ /* 0x100fe40000004100 */
[C---:B------:R-:W-:Y:S01]  /*7350*/  FMUL R4, R38.reuse, R8 ;  /* 0x0000000826047220 */ /* 0x040fe20000400000 */
[----:B------:R-:W-:Y:S01]  /*7360*/  FMUL R5, R38, R9 ;  /* 0x0000000926057220 */ /* 0x000fe20000400000 */
[C---:B------:R-:W-:Y:S01]  /*7370*/  FFMA R3, R41.reuse, R40, R3 ;  /* 0x0000002829037223 */ /* 0x040fe20000000003 */
[----:B------:R-:W-:Y:S01]  /*7380*/  HADD2.F32 R40, -RZ, R50.H1_H1 ;  /* 0x30000032ff287230 */ /* 0x000fe20000004100 */
[----:B------:R-:W-:Y:S01]  /*7390*/  F2FP.F16.F32.PACK_AB R52, R2, R0 ;  /* 0x000000000234723e */ /* 0x000fe200000000ff */
[C---:B------:R-:W-:Y:S01]  /*73a0*/  FFMA R7, R41.reuse, R42, R7 ;  /* 0x0000002a29077223 */ /* 0x040fe20000000007 */
[C---:B------:R-:W-:Y:S01]  /*73b0*/  FFMA R4, R41.reuse, R43, R4 ;  /* 0x0000002b29047223 */ /* 0x040fe20000000004 */
[C---:B------:R-:W-:Y:S01]  /*73c0*/  FMUL R6, R38.reuse, R10 ;  /* 0x0000000a26067220 */ /* 0x040fe20000400000 */
[----:B------:R-:W-:Y:S02]  /*73d0*/  HADD2.F32 R42, -RZ, R51.H1_H1 ;  /* 0x30000033ff2a7230 */ /* 0x000fe40000004100 */
[----:B------:R-:W-:Y:S01]  /*73e0*/  FFMA R5, R41, R40, R5 ;  /* 0x0000002829057223 */ /* 0x000fe20000000005 */
[----:B------:R-:W-:Y:S01]  /*73f0*/  F2FP.F16.F32.PACK_AB R53, R7, R3 ;  /* 0x000000030735723e */ /* 0x000fe200000000ff */
[----:B------:R-:W-:Y:S01]  /*7400*/  FFMA R6, R41, R45, R6 ;  /* 0x0000002d29067223 */ /* 0x000fe20000000006 */
[C---:B------:R-:W-:Y:S01]  /*7410*/  FMUL R11, R38.reuse, R11 ;  /* 0x0000000b260b7220 */ /* 0x040fe20000400000 */
[--C-:B------:R-:W-:Y:S01]  /*7420*/  HADD2.F32 R40, -RZ, R56.reuse.H0_H0 ;  /* 0x20000038ff287230 */ /* 0x100fe20000004100 */
[----:B------:R-:W-:Y:S01]  /*7430*/  F2FP.F16.F32.PACK_AB R54, R5, R4 ;  /* 0x000000040536723e */ /* 0x000fe200000000ff */
[C---:B------:R-:W-:Y:S01]  /*7440*/  FMUL R8, R38.reuse, R12 ;  /* 0x0000000c26087220 */ /* 0x040fe20000400000 */
[C---:B------:R-:W-:Y:S01]  /*7450*/  FFMA R11, R41.reuse, R42, R11 ;  /* 0x0000002a290b7223 */ /* 0x040fe2000000000b */
[----:B------:R-:W-:Y:S02]  /*7460*/  HADD2.F32 R42, -RZ, R56.H1_H1 ;  /* 0x30000038ff2a7230 */ /* 0x000fe40000004100 */
[C---:B------:R-:W-:Y:S01]  /*7470*/  FMUL R9, R38.reuse, R13 ;  /* 0x0000000d26097220 */ /* 0x040fe20000400000 */
[--C-:B------:R-:W-:Y:S02]  /*7480*/  HADD2.F32 R43, -RZ, R57.reuse.H0_H0 ;  /* 0x20000039ff2b7230 */ /* 0x100fe40000004100 */
[----:B------:R-:W-:Y:S01]  /*7490*/  FFMA R8, R41, R40, R8 ;  /* 0x0000002829087223 */ /* 0x000fe20000000008 */
[----:B------:R-:W-:Y:S01]  /*74a0*/  F2FP.F16.F32.PACK_AB R55, R11, R6 ;  /* 0x000000060b37723e */ /* 0x000fe200000000ff */
[----:B------:R-:W-:Y:S01]  /*74b0*/  FFMA R9, R41, R42, R9 ;  /* 0x0000002a29097223 */ /* 0x000fe20000000009 */
[C---:B------:R-:W-:Y:S01]  /*74c0*/  FMUL R10, R38.reuse, R14 ;  /* 0x0000000e260a7220 */ /* 0x040fe20000400000 */
[----:B------:R-:W-:Y:S02]  /*74d0*/  HADD2.F32 R40, -RZ, R57.H1_H1 ;  /* 0x30000039ff287230 */ /* 0x000fe40000004100 */
[C---:B------:R-:W-:Y:S01]  /*74e0*/  FMUL R15, R38.reuse, R15 ;  /* 0x0000000f260f7220 */ /* 0x040fe20000400000 */
[----:B------:R1:W-:Y:S01]  /*74f0*/  STS.128 [R103], R52 ;  /* 0x0000003467007388 */ /* 0x0003e20000000c00 */
[----:B------:R-:W-:Y:S01]  /*7500*/  F2FP.F16.F32.PACK_AB R60, R9, R8 ;  /* 0x00000008093c723e */ /* 0x000fe200000000ff */
[C---:B------:R-:W-:Y:S01]  /*7510*/  FFMA R10, R41.reuse, R43, R10 ;  /* 0x0000002b290a7223 */ /* 0x040fe2000000000a */
[--C-:B------:R-:W-:Y:S02]  /*7520*/  HADD2.F32 R43, -RZ, R58.reuse.H0_H0 ;  /* 0x2000003aff2b7230 */ /* 0x100fe40000004100 */
[----:B------:R-:W-:Y:S01]  /*7530*/  FFMA R15, R41, R40, R15 ;  /* 0x00000028290f7223 */ /* 0x000fe2000000000f */
[C---:B------:R-:W-:Y:S01]  /*7540*/  FMUL R12, R38.reuse, R16 ;  /* 0x00000010260c7220 */ /* 0x040fe20000400000 */
[----:B------:R-:W-:Y:S02]  /*7550*/  HADD2.F32 R42, -RZ, R58.H1_H1 ;  /* 0x3000003aff2a7230 */ /* 0x000fe40000004100 */
[C---:B------:R-:W-:Y:S01]  /*7560*/  FMUL R13, R38.reuse, R17 ;  /* 0x00000011260d7220 */ /* 0x040fe20000400000 */
[--C-:B------:R-:W-:Y:S01]  /*7570*/  HADD2.F32 R45, -RZ, R59.reuse.H0_H0 ;  /* 0x2000003bff2d7230 */ /* 0x100fe20000004100 */
[----:B------:R-:W-:Y:S01]  /*7580*/  F2FP.F16.F32.PACK_AB R61, R15, R10 ;  /* 0x0000000a0f3d723e */ /* 0x000fe200000000ff */
[C---:B------:R-:W-:Y:S01]  /*7590*/  FFMA R12, R41.reuse, R43, R12 ;  /* 0x0000002b290c7223 */ /* 0x040fe2000000000c */
[C---:B------:R-:W-:Y:S01]  /*75a0*/  FFMA R13, R41.reuse, R42, R13 ;  /* 0x0000002a290d7223 */ /* 0x040fe2000000000d */
[C---:B------:R-:W-:Y:S01]  /*75b0*/  FMUL R14, R38.reuse, R18 ;  /* 0x00000012260e7220 */ /* 0x040fe20000400000 */
[----:B------:R-:W-:Y:S02]  /*75c0*/  HADD2.F32 R40, -RZ, R59.H1_H1 ;  /* 0x3000003bff287230 */ /* 0x000fe40000004100 */
[C---:B------:R-:W-:Y:S01]  /*75d0*/  FMUL R19, R38.reuse, R19 ;  /* 0x0000001326137220 */ /* 0x040fe20000400000 */
[--C-:B------:R-:W-:Y:S02]  /*75e0*/  HADD2.F32 R43, -RZ, R64.reuse.H0_H0 ;  /* 0x20000040ff2b7230 */ /* 0x100fe40000004100 */
[C---:B------:R-:W-:Y:S01]  /*75f0*/  FFMA R14, R41.reuse, R45, R14 ;  /* 0x0000002d290e7223 */ /* 0x040fe2000000000e */
[C---:B------:R-:W-:Y:S01]  /*7600*/  FMUL R16, R38.reuse, R20 ;  /* 0x0000001426107220 */ /* 0x040fe20000400000 */
[C---:B------:R-:W-:Y:S01]  /*7610*/  FFMA R19, R41.reuse, R40, R19 ;  /* 0x0000002829137223 */ /* 0x040fe20000000013 */
[----:B------:R-:W-:Y:S02]  /*7620*/  HADD2.F32 R40, -RZ, R64.H1_H1 ;  /* 0x30000040ff287230 */ /* 0x000fe40000004100 */
[C---:B------:R-:W-:Y:S01]  /*7630*/  FMUL R17, R38.reuse, R21 ;  /* 0x0000001526117220 */ /* 0x040fe20000400000 */
[--C-:B------:R-:W-:Y:S02]  /*7640*/  HADD2.F32 R45, -RZ, R65.reuse.H0_H0 ;  /* 0x20000041ff2d7230 */ /* 0x100fe40000004100 */
[C---:B------:R-:W-:Y:S01]  /*7650*/  FMUL R18, R38.reuse, R22 ;  /* 0x0000001626127220 */ /* 0x040fe20000400000 */
[----:B------:R-:W-:Y:S02]  /*7660*/  HADD2.F32 R42, -RZ, R65.H1_H1 ;  /* 0x30000041ff2a7230 */ /* 0x000fe40000004100 */
[C---:B------:R-:W-:Y:S01]  /*7670*/  FMUL R23, R38.reuse, R23 ;  /* 0x0000001726177220 */ /* 0x040fe20000400000 */
[C---:B------:R-:W-:Y:S01]  /*7680*/  FFMA R16, R41.reuse, R43, R16 ;  /* 0x0000002b29107223 */ /* 0x040fe20000000010 */
[C---:B------:R-:W-:Y:S01]  /*7690*/  FFMA R17, R41.reuse, R40, R17 ;  /* 0x0000002829117223 */ /* 0x040fe20000000011 */
[C---:B------:R-:W-:Y:S01]  /*76a0*/  FFMA R18, R41.reuse, R45, R18 ;  /* 0x0000002d29127223 */ /* 0x040fe20000000012 */
[C---:B------:R-:W-:Y:S01]  /*76b0*/  FFMA R23, R41.reuse, R42, R23 ;  /* 0x0000002a29177223 */ /* 0x040fe20000000017 */
[--C-:B------:R-:W-:Y:S02]  /*76c0*/  HADD2.F32 R40, -RZ, R66.reuse.H0_H0 ;  /* 0x20000042ff287230 */ /* 0x100fe40000004100 */
[C---:B------:R-:W-:Y:S01]  /*76d0*/  FMUL R20, R38.reuse, R24 ;  /* 0x0000001826147220 */ /* 0x040fe20000400000 */
[----:B------:R-:W-:Y:S02]  /*76e0*/  HADD2.F32 R42, -RZ, R66.H1_H1 ;  /* 0x30000042ff2a7230 */ /* 0x000fe40000004100 */
[C---:B------:R-:W-:Y:S01]  /*76f0*/  FMUL R21, R38.reuse, R25 ;  /* 0x0000001926157220 */ /* 0x040fe20000400000 */
[--C-:B------:R-:W-:Y:S02]  /*7700*/  HADD2.F32 R43, -RZ, R67.reuse.H0_H0 ;  /* 0x20000043ff2b7230 */ /* 0x100fe40000004100 */
[C---:B------:R-:W-:Y:S01]  /*7710*/  FMUL R22, R38.reuse, R26 ;  /* 0x0000001a26167220 */ /* 0x040fe20000400000 */
[C---:B------:R-:W-:Y:S01]  /*7720*/  FFMA R20, R41.reuse, R40, R20 ;  /* 0x0000002829147223 */ /* 0x040fe20000000014 */
[C---:B------:R-:W-:Y:S01]  /*7730*/  FFMA R21, R41.reuse, R42, R21 ;  /* 0x0000002a29157223 */ /* 0x040fe20000000015 */
[----:B------:R-:W-:Y:S02]  /*7740*/  HADD2.F32 R40, -RZ, R67.H1_H1 ;  /* 0x30000043ff287230 */ /* 0x000fe40000004100 */
[----:B------:R-:W-:Y:S01]  /*7750*/  FFMA R22, R41, R43, R22 ;  /* 0x0000002b29167223 */ /* 0x000fe20000000016 */
[C---:B------:R-:W-:Y:S01]  /*7760*/  FMUL R27, R38.reuse, R27 ;  /* 0x0000001b261b7220 */ /* 0x040fe20000400000 */
[--C-:B------:R-:W-:Y:S02]  /*7770*/  HADD2.F32 R43, -RZ, R72.reuse.H0_H0 ;  /* 0x20000048ff2b7230 */ /* 0x100fe40000004100 */
[C---:B------:R-:W-:Y:S01]  /*7780*/  FMUL R24, R38.reuse, R28 ;  /* 0x0000001c26187220 */ /* 0x040fe20000400000 */
[----:B------:R-:W-:Y:S02]  /*7790*/  HADD2.F32 R42, -RZ, R72.H1_H1 ;  /* 0x30000048ff2a7230 */ /* 0x000fe40000004100 */
[C---:B------:R-:W-:Y:S01]  /*77a0*/  FMUL R25, R38.reuse, R29 ;  /* 0x0000001d26197220 */ /* 0x040fe20000400000 */
[--C-:B------:R-:W-:Y:S01]  /*77b0*/  HADD2.F32 R45, -RZ, R73.reuse.H0_H0 ;  /* 0x20000049ff2d7230 */ /* 0x100fe20000004100 */
[----:B------:R-:W-:Y:S01]  /*77c0*/  F2FP.F16.F32.PACK_AB R62, R13, R12 ;  /* 0x0000000c0d3e723e */ /* 0x000fe200000000ff */
[C---:B------:R-:W-:Y:S01]  /*77d0*/  FMUL R26, R38.reuse, R30 ;  /* 0x0000001e261a7220 */ /* 0x040fe20000400000 */
[----:B------:R-:W-:Y:S01]  /*77e0*/  F2FP.F16.F32.PACK_AB R63, R19, R14 ;  /* 0x0000000e133f723e */ /* 0x000fe200000000ff */
[C---:B------:R-:W-:Y:S01]  /*77f0*/  FFMA R27, R41.reuse, R40, R27 ;  /* 0x00000028291b7223 */ /* 0x040fe2000000001b */
[C---:B------:R-:W-:Y:S01]  /*7800*/  FFMA R24, R41.reuse, R43, R24 ;  /* 0x0000002b29187223 */ /* 0x040fe20000000018 */
[----:B------:R-:W-:Y:S02]  /*7810*/  HADD2.F32 R40, -RZ, R73.H1_H1 ;  /* 0x30000049ff287230 */ /* 0x000fe40000004100 */
[C---:B------:R-:W-:Y:S01]  /*7820*/  FFMA R25, R41.reuse, R42, R25 ;  /* 0x0000002a29197223 */ /* 0x040fe20000000019 */
[----:B------:R1:W-:Y:S01]  /*7830*/  STS.128 [R112+0x10], R60 ;  /* 0x0000103c70007388 */ /* 0x0003e20000000c00 */
[C---:B------:R-:W-:Y:S01]  /*7840*/  FMUL R31, R38.reuse, R31 ;  /* 0x0000001f261f7220 */ /* 0x040fe20000400000 */
[--C-:B------:R-:W-:Y:S02]  /*7850*/  HADD2.F32 R43, -RZ, R74.reuse.H0_H0 ;  /* 0x2000004aff2b7230 */ /* 0x100fe40000004100 */
[C---:B------:R-:W-:Y:S01]  /*7860*/  FFMA R26, R41.reuse, R45, R26 ;  /* 0x0000002d291a7223 */ /* 0x040fe2000000001a */
[C---:B------:R-:W-:Y:S01]  /*7870*/  FMUL R28, R38.reuse, R32 ;  /* 0x00000020261c7220 */ /* 0x040fe20000400000 */
[----:B------:R-:W-:Y:S02]  /*7880*/  HADD2.F32 R42, -RZ, R74.H1_H1 ;  /* 0x3000004aff2a7230 */ /* 0x000fe40000004100 */
[C---:B------:R-:W-:Y:S01]  /*7890*/  FMUL R29, R38.reuse, R33 ;  /* 0x00000021261d7220 */ /* 0x040fe20000400000 */
[----:B------:R-:W-:Y:S02]  /*78a0*/  HADD2.F32 R45, -RZ, R75.H0_H0 ;  /* 0x2000004bff2d7230 */ /* 0x000fe40000004100 */
[C---:B------:R-:W-:Y:S01]  /*78b0*/  FMUL R30, R38.reuse, R34 ;  /* 0x00000022261e7220 */ /* 0x040fe20000400000 */
[----:B------:R-:W-:Y:S01]  /*78c0*/  FFMA R31, R41, R40, R31 ;  /* 0x00000028291f7223 */ /* 0x000fe2000000001f */
[----:B------:R-:W-:Y:S01]  /*78d0*/  FMUL R35, R38, R35 ;  /* 0x0000002326237220 */ /* 0x000fe20000400000 */
[----:B------:R-:W-:Y:S01]  /*78e0*/  F2FP.F16.F32.PACK_AB R68, R17, R16 ;  /* 0x000000101144723e */ /* 0x000fe200000000ff */
[----:B------:R-:W-:Y:S01]  /*78f0*/  FFMA R28, R41, R43, R28 ;  /* 0x0000002b291c7223 */ /* 0x000fe2000000001c */
[----:B------:R-:W-:Y:S01]  /*7900*/  F2FP.F16.F32.PACK_AB R69, R23, R18 ;  /* 0x000000121745723e */ /* 0x000fe200000000ff */
[----:B------:R-:W-:Y:S01]  /*7910*/  FFMA R29, R41, R42, R29 ;  /* 0x0000002a291d7223 */ /* 0x000fe2000000001d */
[----:B------:R-:W-:Y:S01]  /*7920*/  F2FP.F16.F32.PACK_AB R70, R21, R20 ;  /* 0x000000141546723e */ /* 0x000fe200000000ff */
[----:B------:R-:W-:Y:S01]  /*7930*/  FFMA R30, R41, R45, R30 ;  /* 0x0000002d291e7223 */ /* 0x000fe2000000001e */
[----:B------:R-:W-:Y:S01]  /*7940*/  F2FP.F16.F32.PACK_AB R71, R27, R22 ;  /* 0x000000161b47723e */ /* 0x000fe200000000ff */
[----:B------:R-:W-:Y:S01]  /*7950*/  FFMA R35, R41, R44, R35 ;  /* 0x0000002c29237223 */ /* 0x000fe20000000023 */
[----:B------:R-:W-:Y:S02]  /*7960*/  F2FP.F16.F32.PACK_AB R80, R25, R24 ;  /* 0x000000181950723e */ /* 0x000fe400000000ff */
[----:B------:R-:W-:Y:S01]  /*7970*/  F2FP.F16.F32.PACK_AB R81, R31, R26 ;  /* 0x0000001a1f51723e */ /* 0x000fe200000000ff */
[----:B------:R1:W-:Y:S01]  /*7980*/  STS.128 [R102+0x20], R68 ;  /* 0x0000204466007388 */ /* 0x0003e20000000c00 */
[----:B------:R-:W-:Y:S02]  /*7990*/  F2FP.F16.F32.PACK_AB R82, R29, R28 ;  /* 0x0000001c1d52723e */ /* 0x000fe400000000ff */
[----:B------:R-:W-:Y:S05]  /*79a0*/  F2FP.F16.F32.PACK_AB R83, R35, R30 ;  /* 0x0000001e2353723e */ /* 0x000fea00000000ff */
[----:B------:R1:W-:Y:S01]  /*79b0*/  STS.128 [R47+0x10], R80 ;  /* 0x000010502f007388 */ /* 0x0003e20000000c00 */
[----:B------:R-:W-:Y:S01]  /*79c0*/  @!PT LDS RZ, [RZ] ;  /* 0x00000000fffff984 */ /* 0x000fe20000000800 */
[----:B------:R-:W-:Y:S01]  /*79d0*/  @!PT LDS RZ, [RZ] ;  /* 0x00000000fffff984 */ /* 0x000fe20000000800 */
[----:B------:R-:W-:Y:S01]  /*79e0*/  @!PT LDS RZ, [RZ] ;  /* 0x00000000fffff984 */ /* 0x000fe20000000800 */
[----:B------:R-:W-:Y:S01]  /*79f0*/  @!PT LDS RZ, [RZ] ;  /* 0x00000000fffff984 */ /* 0x000fe20000000800 */
[----:B------:R3:W-:Y:S07]  /*7a00*/  MEMBAR.ALL.CTA ;  /* 0x0000000000007992 */ /* 0x0007ee0000008000 */
[----:B---3--:R-:W3:Y:S02]  /*7a10*/  FENCE.VIEW.ASYNC.S ;  /* 0x00000000000073c6 */ /* 0x008ee40000000000 */
[----:B---3--:R-:W-:Y:S06]  /*7a20*/  BAR.SYNC.DEFER_BLOCKING 0x1, 0x80 ;  /* 0x0042000000007b1d */ /* 0x008fec0000010000 */
[----:B------:R-:W-:Y:S05]  /*7a30*/  @P0 BRA `(.L_x_113) ;  /* 0x00000000002c0947 */ /* 0x000fea0003800000 */
[----:B------:R-:W3:Y:S01]  /*7a40*/  LDCU.64 UR6, c[0x0][0x348] ;  /* 0x00006900ff0677ac */ /* 0x000ee20008000a00 */
[----:B------:R-:W-:Y:S02]  /*7a50*/  R2UR UR5, R113 ;  /* 0x00000000710572ca */ /* 0x000fe400000e0000 */
[----:B------:R-:W-:Y:S02]  /*7a60*/  R2UR UR42, R107 ;  /* 0x000000006b2a72ca */ /* 0x000fe400000e0000 */
[----:B------:R-:W-:Y:S02]  /*7a70*/  R2UR UR43, R106 ;  /* 0x000000006a2b72ca */ /* 0x000fe400000e0000 */
[----:B------:R-:W-:Y:S02]  /*7a80*/  R2UR UR44, R104 ;  /* 0x00000000682c72ca */ /* 0x000fe400000e0000 */
[----:B------:R-:W-:Y:S05]  /*7a90*/  R2UR UR45, R105 ;  /* 0x00000000692d72ca */ /* 0x000fea00000e0000 */
[----:B------:R-:W-:Y:S02]  /*7aa0*/  UIADD3 UR40, UPT, UPT, UR50, 0x200, UR5 ;  /* 0x0000020032287890 */ /* 0x000fe4000fffe005 */
[----:B---3--:R-:W-:Y:S04]  /*7ab0*/  UIADD3 UR4, UP0, UPT, UR6, 0x780, URZ ;  /* 0x0000078006047890 */ /* 0x008fe8000ff1e0ff */
[----:B------:R-:W-:Y:S09]  /*7ac0*/  UIADD3.X UR5, UPT, UPT, URZ, UR7, URZ, UP0, !UPT ;  /* 0x00000007ff057290 */ /* 0x000ff200087fe4ff */
[----:B------:R3:W-:Y:S02]  /*7ad0*/  UTMASTG.5D.IM2COL [UR40], [UR4] ;  /* 0x00000028040073b5 */ /* 0x0007e40008060000 */
[----:B---3--:R0:W-:Y:S02]  /*7ae0*/  UTMACMDFLUSH ;  /* 0x00000000000079b7 */ /* 0x0081e40000000000 */
.L_x_113:
[----:B------:R-:W-:Y:S05]  /*7af0*/  BSYNC.RECONVERGENT B0 ;  /* 0x0000000000007941 */ /* 0x000fea0003800200 */
.L_x_112:
[----:B------:R-:W-:Y:S01]  /*7b00*/  UIADD3 UR40, UPT, UPT, UR51, 0x1, URZ ;  /* 0x0000000133287890 */ /* 0x000fe2000fffe0ff */
[----:B------:R-:W-:Y:S03]  /*7b10*/  BSSY.RECONVERGENT B0, `(.L_x_114) ;  /* 0x0000005000007945 */ /* 0x000fe60003800200 */
[----:B------:R-:W-:Y:S04]  /*7b20*/  UISETP.NE.AND UP0, UPT, UR40, 0x3, UPT ;  /* 0x000000032800788c */ /* 0x000fe8000bf05270 */
[----:B------:R-:W-:Y:S01]  /*7b30*/  USEL UR42, UR40, URZ, UP0 ;  /* 0x000000ff282a7287 */ /* 0x000fe20008000000 */
[----:B------:R-:W-:Y:S11]  /*7b40*/  @P0 BRA `(.L_x_115) ;  /* 0x0000000000040947 */ /* 0x000ff60003800000 */
[----:B------:R-:W-:Y:S04]  /*7b50*/  DEPBAR.LE SB0, 0x1 ;  /* 0x000080400000791a */ /* 0x000fe80000000000 */
.L_x_115:
[----:B------:R-:W-:Y:S05]  /*7b60*/  BSYNC.RECONVERGENT B0 ;  /* 0x0000000000007941 */ /* 0x000fea0003800200 */
.L_x_114:
[----:B------:R-:W-:Y:S01]  /*7b70*/  BAR.SYNC.DEFER_BLOCKING 0x1, 0x80 ;  /* 0x0042000000007b1d */ /* 0x000fe20000010000 */
[----:B------:R-:W-:Y:S01]  /*7b80*/  ISETP.NE.AND P1, PT, R111, RZ, PT ;  /* 0x000000ff6f00720c */ /* 0x000fe20003f25270 */
[----:B------:R-:W-:Y:S01]  /*7b90*/  UISETP.NE.AND UP0, UPT, UR55, URZ, UPT ;  /* 0x000000ff3700728c */ /* 0x000fe2000bf05270 */
[----:B------:R-:W-:Y:S11]  /*7ba0*/  LEA R3, R115, UR50, 0x3 ;  /* 0x0000003273037c11 */ /* 0x000ff6000f8e18ff */
[----:B------:R-:W-:Y:S01]  /*7bb0*/  @P1 SHF.L.U32 R4, R46, 0x1f, RZ ;  /* 0x0000001f2e041819 */ /* 0x000fe200000006ff */
[----:B------:R-:W-:Y:S06]  /*7bc0*/  BRA.U !UP0, `(.L_x_116) ;  /* 0x0000000108247547 */ /* 0x000fec000b800000 */
[----:B------:R-:W3:Y:S01]  /*7bd0*/  S2R R0, SR_CgaCtaId ;  /* 0x0000000000007919 */ /* 0x000ee20000008800 */
[----:B------:R-:W-:Y:S01]  /*7be0*/  IMAD.U32 R2, RZ, RZ, UR52 ;  /* 0x00000034ff027e24 */ /* 0x000fe2000f8e00ff */
[----:B------:R-:W-:Y:S04]  /*7bf0*/  UIADD3 UR4, UPT, UPT, UR52, 0x1, URZ ;  /* 0x0000000134047890 */ /* 0x000fe8000fffe0ff */
[----:B------:R-:W-:Y:S01]  /*7c00*/  @P1 LEA R2, R2, UR50, 0x3 ;  /* 0x0000003202021c11 */ /* 0x000fe2000f8e18ff */
[----:B------:R-:W-:Y:S04]  /*7c10*/  UISETP.NE.AND UP0, UPT, UR4, 0x3, UPT ;  /* 0x000000030400788c */ /* 0x000fe8000bf05270 */
[----:B------:R-:W-:Y:S01]  /*7c20*/  @P1 VIADD R5, R2, 0xb8 ;  /* 0x000000b802051836 */ /* 0x000fe20000000000 */
[----:B------:R-:W-:Y:S04]  /*7c30*/  USEL UR52, UR4, URZ, UP0 ;  /* 0x000000ff04347287 */ /* 0x000fe80008000000 */
[----:B---3--:R-:W-:Y:S04]  /*7c40*/  @P1 PRMT R0, R0, 0x654, R5 ;  /* 0x0000065400001816 */ /* 0x008fe80000000005 */
[----:B------:R3:W-:Y:S04]  /*7c50*/  @P1 SYNCS.ARRIVE.TRANS64.RED.A1T0 RZ, [R0+URZ], RZ ;  /* 0x000000ff00ff19a7 */ /* 0x0007e800081004ff */
.L_x_116:
[----:B------:R-:W4:Y:S01]  /*7c60*/  @P1 SYNCS.PHASECHK.TRANS64.TRYWAIT P0, [R3+URZ+0xa0], R4 ;  /* 0x0000a004030015a7 */ /* 0x000f2200080011ff */
[----:B------:R-:W-:Y:S01]  /*7c70*/  BSSY B1, `(.L_x_117) ;  /* 0x0000015000017945 */ /* 0x000fe20003800000 */
[----:B----4-:R-:W-:Y:S03]  /*7c80*/  @P1 SEL R114, RZ, 0x1, !P0 ;  /* 0x00000001ff721807 */ /* 0x010fe60004000000 */
[----:B------:R-:W-:Y:S05]  /*7c90*/  @!P1 BRA `(.L_x_118) ;  /* 0x0000000000489947 */ /* 0x000fea0003800000 */
[----:B------:R-:W-:Y:S01]  /*7ca0*/  ISETP.NE.AND P1, PT, R116, RZ, PT ;  /* 0x000000ff7400720c */ /* 0x000fe20003f25270 */
[----:B------:R-:W-:Y:S01]  /*7cb0*/  BSSY B0, `(.L_x_119) ;  /* 0x000000a000007945 */ /* 0x000fe20003800000 */
[----:B------:R-:W-:Y:S11]  /*7cc0*/  ISETP.NE.AND P0, PT, R114, RZ, PT ;  /* 0x000000ff7200720c */ /* 0x000ff60003f05270 */
[----:B------:R-:W-:Y:S04]  /*7cd0*/  @P1 IMAD R115, R115, 0x2000, R98 ;  /* 0x0000200073731824 */ /* 0x000fe800078e0262 */
[----:B------:R-:W-:Y:S01]  /*7ce0*/  @P1 IMAD.IADD R4, R101, 0x1, R115 ;  /* 0x0000000165041824 */ /* 0x000fe200078e0273 */
[----:B------:R-:W-:Y:S03]  /*7cf0*/  @P1 IADD3 R2, PT, PT, R100, R115, RZ ;  /* 0x0000007364021210 */ /* 0x000fe60007ffe0ff */
[----:B---3--:R-:W-:Y:S01]  /*7d00*/  @P1 IMAD.IADD R0, R97, 0x1, R4 ;  /* 0x0000000161001824 */ /* 0x008fe200078e0204 */
[----:B------:R-:W-:Y:S06]  /*7d10*/  @P0 BRA `(.L_x_120) ;  /* 0x00000000000c0947 */ /* 0x000fec0003800000 */
[----:B------:R-:W-:Y:S04]  /*7d20*/  SHF.L.U32 R46, R46, 0x1f, RZ ;  /* 0x0000001f2e2e7819 */ /* 0x000fe800000006ff */
[----:B------:R-:W3:Y:S02]  /*7d30*/  SYNCS.PHASECHK.TRANS64.TRYWAIT P0, [R3+URZ+0xa0], R46 ;  /* 0x0000a02e030075a7 */ /* 0x000ee400080011ff */
[----:B---3--:R-:W-:Y:S05]  /*7d40*/  @!P0 BRA `(.L_x_121) ;  /* 0x0000001800c08947 */ /* 0x008fea0003800000 */
.L_x_120:
[----:B------:R-:W-:Y:S05]  /*7d50*/  BSYNC B0 ;  /* 0x0000000000007941 */ /* 0x000fea0003800000 */
.L_x_119:
[----:B------:R-:W-:Y:S11]  /*7d60*/  ISETP.NE.AND P0, PT, R116, RZ, PT ;  /* 0x000000ff7400720c */ /* 0x000ff60003f05270 */
[----:B------:R-:W-:Y:S02]  /*7d70*/  @!UPT UIADD3 URZ, UPT, UPT, URZ, URZ, URZ ;  /* 0x000000fffffff290 */ /* 0x000fe4000fffe0ff */
[----:B------:R4:W1:Y:S04]  /*7d80*/  @P0 LDS.128 R48, [R115] ;  /* 0x0000000073300984 */ /* 0x0008680000000c00 */
[----:B------:R4:W1:Y:S04]  /*7d90*/  @P0 LDS.128 R64, [R2+0x20] ;  /* 0x0000200002400984 */ /* 0x0008680000000c00 */
[----:B------:R4:W1:Y:S04]  /*7da0*/  @P0 LDS.128 R56, [R4+0x10] ;  /* 0x0000100004380984 */ /* 0x0008680000000c00 */
[----:B------:R4:W1:Y:S02]  /*7db0*/  @P0 LDS.128 R72, [R0+0x10] ;  /* 0x0000100000480984 */ /* 0x0008640000000c00 */
.L_x_118:
[----:B------:R-:W-:Y:S05]  /*7dc0*/  BSYNC B1 ;  /* 0x0000000000017941 */ /* 0x000fea0003800000 */
.L_x_117:
[----:B---3--:R-:W-:Y:S05]  /*7dd0*/  VIADD R3, R39, 0x20 ;  /* 0x0000002027037836 */ /* 0x008fea0000000000 */
[----:B------:R-:W-:Y:S04]  /*7de0*/  SHF.R.U32.HI R3, RZ, 0x15, R3 ;  /* 0x00000015ff037819 */ /* 0x000fe80000011603 */
[----:B------:R-:W-:Y:S11]  /*7df0*/  LOP3.LUT P0, RZ, R3, 0x3, R88, 0x48, !PT ;  /* 0x0000000303ff7812 */ /* 0x000ff60007804858 */
[----:B------:R-:W-:Y:S02]  /*7e00*/  @!UPT UIADD3 URZ, UPT, UPT, URZ, URZ, URZ ;  /* 0x000000fffffff290 */ /* 0x000fe4000fffe0ff */
[----:B------:R-:W-:Y:S05]  /*7e10*/  @!P0 BRA `(.L_x_122) ;  /* 0x0000000000408947 */ /* 0x000fea0003800000 */
[----:B------:R-:W3:Y:S01]  /*7e20*/  LDCU.64 UR8, c[0x4][0x70] ;  /* 0x01000e00ff0877ac */ /* 0x000ee20008000a00 */
[----:B------:R-:W-:Y:S01]  /*7e30*/  MOV R3, 0x0 ;  /* 0x0000000000037802 */ /* 0x000fe20000000f00 */
[----:B------:R-:W-:Y:S02]  /*7e40*/  HFMA2 R12, -RZ, RZ, 0, 5.9604644775390625e-08 ;  /* 0x00000001ff0c7431 */ /* 0x000fe400000001ff */
[----:B------:R-:W-:Y:S02]  /*7e50*/  IMAD.MOV.U32 R8, RZ, RZ, 0x192 ;  /* 0x00000192ff087424 */ /* 0x000fe400078e00ff */
[----:B------:R-:W-:Y:S01]  /*7e60*/  IMAD.MOV.U32 R13, RZ, RZ, RZ ;  /* 0x000000ffff0d7224 */ /* 0x000fe200078e00ff */
[----:B------:R-:W5:Y:S01]  /*7e70*/  LDCU.64 UR6, c[0x4][0x78] ;  /* 0x01000f00ff0677ac */ /* 0x000f620008000a00 */
[----:B----4-:R-:W4:Y:S01]  /*7e80*/  LDC.64 R2, c[0x4][R3] ;  /* 0x0100000003027b82 */ /* 0x010f220000000a00 */
[----:B------:R-:W2:Y:S01]  /*7e90*/  LDCU.64 UR4, c[0x4][0x10] ;  /* 0x01000200ff0477ac */ /* 0x000ea20008000a00 */
[----:B---3--:R-:W-:Y:S01]  /*7ea0*/  MOV R5, UR9 ;  /* 0x0000000900057c02 */ /* 0x008fe20008000f00 */
[----:B------:R-:W-:Y:S01]  /*7eb0*/  IMAD.U32 R4, RZ, RZ, UR8 ;  /* 0x00000008ff047e24 */ /* 0x000fe2000f8e00ff */
[----:B-----5:R-:W-:Y:S01]  /*7ec0*/  MOV R7, UR7 ;  /* 0x0000000700077c02 */ /* 0x020fe20008000f00 */
[----:B------:R-:W-:Y:S01]  /*7ed0*/  IMAD.U32 R6, RZ, RZ, UR6 ;  /* 0x00000006ff067e24 */ /* 0x000fe2000f8e00ff */
[----:B--2---:R-:W-:Y:S01]  /*7ee0*/  MOV R11, UR5 ;  /* 0x00000005000b7c02 */ /* 0x004fe20008000f00 */
[----:B------:R-:W-:Y:S02]  /*7ef0*/  IMAD.U32 R10, RZ, RZ, UR4 ;  /* 0x00000004ff0a7e24 */ /* 0x000fe4000f8e00ff */
[----:B------:R-:W-:Y:S07]  /*7f00*/  LEPC R20, `(.L_x_122) ;  /* 0x000000001014794e */ /* 0x000fee0000000000 */
[----:B-1--4-:R-:W-:Y:S05]  /*7f10*/  CALL.ABS.NOINC R2 ;  /* 0x0000000002007343 */ /* 0x012fea0003c00000 */
.L_x_122:
[----:B------:R-:W-:Y:S01]  /*7f20*/  ISETP.NE.AND P0, PT, R86, RZ, PT ;  /* 0x000000ff5600720c */ /* 0x000fe20003f05270 */
[----:B------:R-:W-:Y:S05]  /*7f30*/  WARPSYNC.ALL ;  /* 0x0000000000007948 */ /* 0x000fea0003800000 */
[----:B------:R-:W-:Y:S01]  /*7f40*/  R2UR UR4, R39 ;  /* 0x00000000270472ca */ /* 0x000fe200000e0000 */
[--C-:B-1----:R-:W-:Y:S01]  /*7f50*/  HADD2.F32 R40, -RZ, R48.reuse.H0_H0 ;  /* 0x20000030ff287230 */ /* 0x102fe20000004100 */
[----:B------:R-:W-:Y:S01]  /*7f60*/  IADD3 R108, PT, PT, R108, 0x100, RZ ;  /* 0x000001006c6c7810 */ /* 0x000fe20007ffe0ff */
[----:B------:R-:W-:Y:S01]  /*7f70*/  HADD2.F32 R42, -RZ, R48.H1_H1 ;  /* 0x30000030ff2a7230 */ /* 0x000fe20000004100 */
[----:B------:R-:W-:Y:S01]  /*7f80*/  BSSY.RECONVERGENT B0, `(.L_x_123) ;  /* 0x000008f000007945 */ /* 0x000fe20003800200 */
[--C-:B------:R-:W-:Y:S01]  /*7f90*/  HADD2.F32 R43, -RZ, R49.reuse.H0_H0 ;  /* 0x20000031ff2b7230 */ /* 0x100fe20000004100 */
[----:B------:R-:W-:Y:S01]  /*7fa0*/  LOP3.LUT R108, R108, 0xfefffff8, RZ, 0xc0, !PT ;  /* 0xfefffff86c6c7812 */ /* 0x000fe200078ec0ff */
[----:B------:R-:W-:Y:S02]  /*7fb0*/  HADD2.F32 R44, -RZ, R49.H1_H1 ;  /* 0x30000031ff2c7230 */ /* 0x000fe40000004100 */
[--C-:B------:R-:W-:Y:S02]  /*7fc0*/  HADD2.F32 R45, -RZ, R50.reuse.H0_H0 ;  /* 0x20000032ff2d7230 */ /* 0x100fe40000004100 */
[----:B------:R-:W-:Y:S02]  /*7fd0*/  HADD2.F32 R46, -RZ, R50.H1_H1 ;  /* 0x30000032ff2e7230 */ /* 0x000fe40000004100 */
[----:B----4-:R-:W1:Y:S01]  /*7fe0*/  LDTM.x32 R4, tmem[UR4+0x20] ;  /* 0x00002004000479ee */ /* 0x010e6200082c0000 */
[----:B------:R-:W-:Y:S01]  /*7ff0*/  NOP ;  /* 0x0000000000007918 */ /* 0x000fe20000000000 */
[----:B-1----:R1:W-:Y:S01]  /*8000*/  SYNCS.ARRIVE.TRANS64.RED.A1T0 RZ, [R108+URZ], RZ ;  /* 0x000000ff6cff79a7 */ /* 0x0023e200081004ff */
[----:B------:R-:W-:Y:S01]  /*8010*/  USHF.L.U32 UR4, UR42, 0xd, URZ ;  /* 0x0000000d2a047899 */ /* 0x000fe200080006ff */
[--C-:B--2---:R-:W-:Y:S02]  /*8020*/  HADD2.F32 R47, -RZ, R51.reuse.H0_H0 ;  /* 0x20000033ff2f7230 */ /* 0x104fe40000004100 */
[----:B------:R-:W-:Y:S02]  /*8030*/  HADD2.F32 R48, -RZ, R51.H1_H1 ;  /* 0x30000033ff307230 */ /* 0x000fe40000004100 */
[--C-:B------:R-:W-:Y:S01]  /*8040*/  HADD2.F32 R49, -RZ, R56.reuse.H0_H0 ;  /* 0x20000038ff317230 */ /* 0x100fe20000004100 */
[----:B------:R-:W-:Y:S01]  /*8050*/  IADD3 R121, PT, PT, R98, UR4, RZ ;  /* 0x0000000462797c10 */ /* 0x000fe2000fffe0ff */
[----:B------:R-:W-:Y:S02]  /*8060*/  HADD2.F32 R51, -RZ, R56.H1_H1 ;  /* 0x30000038ff337230 */ /* 0x000fe40000004100 */
[--C-:B------:R-:W-:Y:S01]  /*8070*/  HADD2.F32 R50, -RZ, R57.reuse.H0_H0 ;  /* 0x20000039ff327230 */ /* 0x100fe20000004100 */
[-C--:B------:R-:W-:Y:S01]  /*8080*/  IADD3 R120, PT, PT, R101, R121.reuse, RZ ;  /* 0x0000007965787210 */ /* 0x080fe20007ffe0ff */
[----:B------:R-:W-:Y:S01]  /*8090*/  HADD2.F32 R52, -RZ, R57.H1_H1 ;  /* 0x30000039ff347230 */ /* 0x000fe20000004100 */
[----:B------:R-:W-:Y:S01]  /*80a0*/  IADD3 R121, PT, PT, R100, R121, RZ ;  /* 0x0000007964797210 */ /* 0x000fe20007ffe0ff */
[--C-:B------:R-:W-:Y:S01]  /*80b0*/  HADD2.F32 R53, -RZ, R58.reuse.H0_H0 ;  /* 0x2000003aff357230 */ /* 0x100fe20000004100 */
[----:B------:R-:W-:Y:S01]  /*80c0*/  IADD3 R122, PT, PT, R97, R120, RZ ;  /* 0x00000078617a7210 */ /* 0x000fe20007ffe0ff */
[----:B------:R-:W-:Y:S02]  /*80d0*/  HADD2.F32 R54, -RZ, R58.H1_H1 ;  /* 0x3000003aff367230 */ /* 0x000fe40000004100 */
[--C-:B------:R-:W-:Y:S02]  /*80e0*/  HADD2.F32 R55, -RZ, R59.reuse.H0_H0 ;  /* 0x2000003bff377230 */ /* 0x100fe40000004100 */
[----:B------:R-:W-:Y:S02]  /*80f0*/  HADD2.F32 R56, -RZ, R59.H1_H1 ;  /* 0x3000003bff387230 */ /* 0x000fe40000004100 */
[C---:B------:R-:W-:Y:S01]  /*8100*/  FMUL R4, R38.reuse, R4 ;  /* 0x0000000426047220 */ /* 0x040fe20000400000 */
[C---:B------:R-:W-:Y:S01]  /*8110*/  FMUL R5, R38.reuse, R5 ;  /* 0x0000000526057220 */ /* 0x040fe20000400000 */
[C---:B------:R-:W-:Y:S01]  /*8120*/  FMUL R6, R38.reuse, R6 ;  /* 0x0000000626067220 */ /* 0x040fe20000400000 */
[C---:B------:R-:W-:Y:S01]  /*8130*/  FMUL R7, R38.reuse, R7 ;  /* 0x0000000726077220 */ /* 0x040fe20000400000 */
[C---:B------:R-:W-:Y:S01]  /*8140*/  FFMA R4, R41.reuse, R40, R4 ;  /* 0x0000002829047223 */ /* 0x040fe20000000004 */
[C---:B------:R-:W-:Y:S01]  /*8150*/  FFMA R5, R41.reuse, R42, R5 ;  /* 0x0000002a29057223 */ /* 0x040fe20000000005 */
[C---:B------:R-:W-:Y:S01]  /*8160*/  FFMA R6, R41.reuse, R43, R6 ;  /* 0x0000002b29067223 */ /* 0x040fe20000000006 */
[----:B------:R-:W-:Y:S01]  /*8170*/  FFMA R7, R41, R44, R7 ;  /* 0x0000002c29077223 */ /* 0x000fe20000000007 */
[C---:B------:R-:W-:Y:S01]  /*8180*/  FMUL R8, R38.reuse, R8 ;  /* 0x0000000826087220 */ /* 0x040fe20000400000 */
[C---:B------:R-:W-:Y:S01]  /*8190*/  FMUL R9, R38.reuse, R9 ;  /* 0x0000000926097220 */ /* 0x040fe20000400000 */
[----:B------:R-:W-:Y:S01]  /*81a0*/  F2FP.F16.F32.PACK_AB R80, R5, R4 ;  /* 0x000000040550723e */ /* 0x000fe200000000ff */
[C---:B------:R-:W-:Y:S01]  /*81b0*/  FMUL R10, R38.reuse, R10 ;  /* 0x0000000a260a7220 */ /* 0x040fe20000400000 */
[----:B------:R-:W-:Y:S01]  /*81c0*/  F2FP.F16.F32.PACK_AB R81, R7, R6 ;  /* 0x000000060751723e */ /* 0x000fe200000000ff */
[C---:B------:R-:W-:Y:S01]  /*81d0*/  FFMA R8, R41.reuse, R45, R8 ;  /* 0x0000002d29087223 */ /* 0x040fe20000000008 */
[C---:B------:R-:W-:Y:S01]  /*81e0*/  FFMA R9, R41.reuse, R46, R9 ;  /* 0x0000002e29097223 */ /* 0x040fe20000000009 */
[----:B------:R-:W-:Y:S01]  /*81f0*/  FFMA R10, R41, R47, R10 ;  /* 0x0000002f290a7223 */ /* 0x000fe2000000000a */
[C---:B------:R-:W-:Y:S01]  /*8200*/  FMUL R11, R38.reuse, R11 ;  /* 0x0000000b260b7220 */ /* 0x040fe20000400000 */
[C---:B------:R-:W-:Y:S01]  /*8210*/  FMUL R0, R38.reuse, R12 ;  /* 0x0000000c26007220 */ /* 0x040fe20000400000 */
[C---:B------:R-:W-:Y:S01]  /*8220*/  FMUL R2, R38.reuse, R13 ;  /* 0x0000000d26027220 */ /* 0x040fe20000400000 */
[----:B------:R-:W-:Y:S01]  /*8230*/  F2FP.F16.F32.PACK_AB R82, R9, R8 ;  /* 0x000000080952723e */ /* 0x000fe200000000ff */
[C---:B------:R-:W-:Y:S01]  /*8240*/  FFMA R11, R41.reuse, R48, R11 ;  /* 0x00000030290b7223 */ /* 0x040fe2000000000b */
[C---:B------:R-:W-:Y:S01]  /*8250*/  FFMA R0, R41.reuse, R49, R0 ;  /* 0x0000003129007223 */ /* 0x040fe20000000000 */
[C---:B------:R-:W-:Y:S01]  /*8260*/  FFMA R2, R41.reuse, R51, R2 ;  /* 0x0000003329027223 */ /* 0x040fe20000000002 */
[C---:B------:R-:W-:Y:S01]  /*8270*/  FMUL R3, R38.reuse, R14 ;  /* 0x0000000e26037220 */ /* 0x040fe20000400000 */
[C---:B------:R-:W-:Y:S01]  /*8280*/  FMUL R15, R38.reuse, R15 ;  /* 0x0000000f260f7220 */ /* 0x040fe20000400000 */
[C---:B------:R-:W-:Y:S01]  /*8290*/  FMUL R12, R38.reuse, R16 ;  /* 0x00000010260c7220 */ /* 0x040fe20000400000 */
[C---:B------:R-:W-:Y:S01]  /*82a0*/  FMUL R13, R38.reuse, R17 ;  /* 0x00000011260d7220 */ /* 0x040fe20000400000 */
[C---:B------:R-:W-:Y:S01]  /*82b0*/  FFMA R3, R41.reuse, R50, R3 ;  /* 0x0000003229037223 */ /* 0x040fe20000000003 */
[C---:B------:R-:W-:Y:S01]  /*82c0*/  FMUL R14, R38.reuse, R18 ;  /* 0x00000012260e7220 */ /* 0x040fe20000400000 */
[----:B------:R-:W-:Y:S01]  /*82d0*/  FFMA R15, R41, R52, R15 ;  /* 0x00000034290f7223 */ /* 0x000fe2000000000f */
[--C-:B------:R-:W-:Y:S02]  /*82e0*/  HADD2.F32 R57, -RZ, R64.reuse.H0_H0 ;  /* 0x20000040ff397230 */ /* 0x100fe40000004100 */
[C---:B------:R-:W-:Y:S01]  /*82f0*/  FMUL R19, R38.reuse, R19 ;  /* 0x0000001326137220 */ /* 0x040fe20000400000 */
[----:B------:R-:W-:Y:S01]  /*8300*/  F2FP.F16.F32.PACK_AB R83, R11, R10 ;  /* 0x0000000a0b53723e */ /* 0x000fe200000000ff */
[C---:B------:R-:W-:Y:S01]  /*8310*/  FFMA R12, R41.reuse, R53, R12 ;  /* 0x00000035290c7223 */ /* 0x040fe2000000000c */
[----:B------:R-:W-:Y:S02]  /*8320*/  HADD2.F32 R58, -RZ, R64.H1_H1 ;  /* 0x30000040ff3a7230 */ /* 0x000fe40000004100 */
[C---:B------:R-:W-:Y:S01]  /*8330*/  FMUL R16, R38.reuse, R20 ;  /* 0x0000001426107220 */ /* 0x040fe20000400000 */
[C---:B------:R-:W-:Y:S01]  /*8340*/  FFMA R13, R41.reuse, R54, R13 ;  /* 0x00000036290d7223 */ /* 0x040fe2000000000d */
[----:B------:R1:W-:Y:S01]  /*8350*/  STS.128 [R98+UR4], R80 ;  /* 0x0000005062007988 */ /* 0x0003e20008000c04 */
[--C-:B------:R-:W-:Y:S02]  /*8360*/  HADD2.F32 R59, -RZ, R65.reuse.H0_H0 ;  /* 0x20000041ff3b7230 */ /* 0x100fe40000004100 */
[C---:B------:R-:W-:Y:S01]  /*8370*/  FMUL R17, R38.reuse, R21 ;  /* 0x0000001526117220 */ /* 0x040fe20000400000 */
[C---:B------:R-:W-:Y:S01]  /*8380*/  FFMA R14, R41.reuse, R55, R14 ;  /* 0x00000037290e7223 */ /* 0x040fe2000000000e */
[----:B------:R-:W-:Y:S02]  /*8390*/  HADD2.F32 R60, -RZ, R65.H1_H1 ;  /* 0x30000041ff3c7230 */ /* 0x000fe40000004100 */
[C---:B------:R-:W-:Y:S01]  /*83a0*/  FMUL R18, R38.reuse, R22 ;  /* 0x0000001626127220 */ /* 0x040fe20000400000 */
[C---:B------:R-:W-:Y:S01]  /*83b0*/  FFMA R19, R41.reuse, R56, R19 ;  /* 0x0000003829137223 */ /* 0x040fe20000000013 */
        /* <DEDUP_REMOVED lines=13> */
[----:B------:R-:W-:Y:S01]  /*8490*/  FMUL R27, R38, R27 ;  /* 0x0000001b261b7220 */ /* 0x000fe20000400000 */
[----:B------:R-:W-:Y:S01]  /*84a0*/  F2FP.F16.F32.PACK_AB R100, R2, R0 ;  /* 0x000000000264723e */ /* 0x000fe200000000ff */
[----:B------:R-:W-:Y:S01]  /*84b0*/  FFMA R20, R41, R61, R20 ;  /* 0x0000003d29147223 */ /* 0x000fe20000000014 */
[----:B------:R-:W-:Y:S01]  /*84c0*/  F2FP.F16.F32.PACK_AB R101, R15, R3 ;  /* 0x000000030f65723e */ /* 0x000fe200000000ff */
[----:B------:R-:W-:Y:S01]  /*84d0*/  HADD2.F32 R66, -RZ, R72.H1_H1 ;  /* 0x30000048ff427230 */ /* 0x000fe20000004100 */
[----:B------:R-:W-:Y:S01]  /*84e0*/  F2FP.F16.F32.PACK_AB R102, R13, R12 ;  /* 0x0000000c0d66723e */ /* 0x000fe200000000ff */
[C---:B------:R-:W-:Y:S01]  /*84f0*/  FMUL R24, R38.reuse, R28 ;  /* 0x0000001c26187220 */ /* 0x040fe20000400000 */
[----:B------:R-:W-:Y:S01]  /*8500*/  F2FP.F16.F32.PACK_AB R103, R19, R14 ;  /* 0x0000000e1367723e */ /* 0x000fe200000000ff */
[C---:B------:R-:W-:Y:S01]  /*8510*/  FFMA R21, R41.reuse, R62, R21 ;  /* 0x0000003e29157223 */ /* 0x040fe20000000015 */
[--C-:B------:R-:W-:Y:S02]  /*8520*/  HADD2.F32 R67, -RZ, R73.reuse.H0_H0 ;  /* 0x20000049ff437230 */ /* 0x100fe40000004100 */
[C---:B------:R-:W-:Y:S01]  /*8530*/  FMUL R25, R38.reuse, R29 ;  /* 0x0000001d26197220 */ /* 0x040fe20000400000 */
[C---:B------:R-:W-:Y:S01]  /*8540*/  FFMA R22, R41.reuse, R63, R22 ;  /* 0x0000003f29167223 */ /* 0x040fe20000000016 */
[----:B------:R1:W-:Y:S01]  /*8550*/  STS.128 [R120+0x10], R100 ;  /* 0x0000106478007388 */ /* 0x0003e20000000c00 */
        /* <DEDUP_REMOVED lines=35> */
[----:B--2---:R-:W2:Y:S02]  /*8790*/  FENCE.VIEW.ASYNC.S ;  /* 0x00000000000073c6 */ /* 0x004ea40000000000 */
[----:B--2---:R-:W-:Y:S06]  /*87a0*/  BAR.SYNC.DEFER_BLOCKING 0x1, 0x80 ;  /* 0x0042000000007b1d */ /* 0x004fec0000010000 */
[----:B------:R-:W-:Y:S05]  /*87b0*/  @P0 BRA `(.L_x_124) ;  /* 0x00000000002c0947 */ /* 0x000fea0003800000 */
[----:B------:R-:W2:Y:S01]  /*87c0*/  LDCU.64 UR14, c[0x0][0x348] ;  /* 0x00006900ff0e77ac */ /* 0x000ea20008000a00 */
[----:B------:R-:W-:Y:S02]  /*87d0*/  R2UR UR10, R107 ;  /* 0x000000006b0a72ca */ /* 0x000fe400000e0000 */
[----:B------:R-:W-:Y:S01]  /*87e0*/  R2UR UR11, R106 ;  /* 0x000000006a0b72ca */ /* 0x000fe200000e0000 */
[----:B------:R-:W-:Y:S01]  /*87f0*/  UIADD3 UR9, UPT, UPT, UR41, 0x20, URZ ;  /* 0x0000002029097890 */ /* 0x000fe2000fffe0ff */
[----:B------:R-:W-:Y:S01]  /*8800*/  R2UR UR12, R104 ;  /* 0x00000000680c72ca */ /* 0x000fe200000e0000 */
[----:B------:R-:W-:Y:S01]  /*8810*/  UIADD3 UR8, UPT, UPT, UR50, 0x200, UR4 ;  /* 0x0000020032087890 */ /* 0x000fe2000fffe004 */
[----:B------:R-:W-:Y:S01]  /*8820*/  R2UR UR13, R105 ;  /* 0x00000000690d72ca */ /* 0x000fe200000e0000 */
[----:B--2---:R-:W-:Y:S04]  /*8830*/  UIADD3 UR6, UP0, UPT, UR14, 0x780, URZ ;  /* 0x000007800e067890 */ /* 0x004fe8000ff1e0ff */
[----:B------:R-:W-:Y:S09]  /*8840*/  UIADD3.X UR7, UPT, UPT, URZ, UR15, URZ, UP0, !UPT ;  /* 0x0000000fff077290 */ /* 0x000ff200087fe4ff */
[----:B------:R2:W-:Y:S02]  /*8850*/  UTMASTG.5D.IM2COL [UR8], [UR6] ;  /* 0x00000008060073b5 */ /* 0x0005e40008060000 */
[----:B--2---:R0:W-:Y:S02]  /*8860*/  UTMACMDFLUSH ;  /* 0x00000000000079b7 */ /* 0x0041e40000000000 */
.L_x_124:
[----:B------:R-:W-:Y:S05]  /*8870*/  BSYNC.RECONVERGENT B0 ;  /* 0x0000000000007941 */ /* 0x000fea0003800200 */
.L_x_123:
[----:B------:R-:W-:Y:S01]  /*8880*/  UIADD3 UR4, UPT, UPT, UR42, 0x1, URZ ;  /* 0x000000012a047890 */ /* 0x000fe2000fffe0ff */
[----:B------:R-:W-:Y:S03]  /*8890*/  BSSY.RECONVERGENT B0, `(.L_x_125) ;  /* 0x0000008000007945 */ /* 0x000fe60003800200 */
[----:B------:R-:W-:Y:S04]  /*88a0*/  UISETP.NE.AND UP0, UPT, UR4, 0x3, UPT ;  /* 0x000000030400788c */ /* 0x000fe8000bf05270 */
[----:B------:R-:W-:Y:S02]  /*88b0*/  UISETP.EQ.XOR UP1, UPT, UR40, 0x3, !UP0 ;  /* 0x000000032800788c */ /* 0x000fe4000c722a70 */
[----:B------:R-:W-:Y:S02]  /*88c0*/  USEL UR51, UR4, URZ, UP0 ;  /* 0x000000ff04337287 */ /* 0x000fe40008000000 */
[----:B------:R-:W-:Y:S04]  /*88d0*/  USEL UR5, URZ, 0x1, !UP1 ;  /* 0x00000001ff057887 */ /* 0x000fe8000c800000 */
[----:B------:R-:W-:Y:S01]  /*88e0*/  ULOP3.LUT UR56, UR56, UR5, URZ, 0x3c, !UPT ;  /* 0x0000000538387292 */ /* 0x000fe2000f8e3cff */
[----:B------:R-:W-:Y:S11]  /*88f0*/  @P0 BRA `(.L_x_126) ;  /* 0x0000000000040947 */ /* 0x000ff60003800000 */
[----:B------:R-:W-:Y:S04]  /*8900*/  DEPBAR.LE SB0, 0x1 ;  /* 0x000080400000791a */ /* 0x000fe80000000000 */
.L_x_126:
[----:B------:R-:W-:Y:S05]  /*8910*/  BSYNC.RECONVERGENT B0 ;  /* 0x0000000000007941 */ /* 0x000fea0003800200 */
.L_x_125:
[----:B------:R-:W-:Y:S01]  /*8920*/  BAR.SYNC.DEFER_BLOCKING 0x1, 0x80 ;  /* 0x0042000000007b1d */ /* 0x000fe20000010000 */
[----:B------:R-:W-:Y:S01]  /*8930*/  UISETP.NE.AND UP0, UPT, UR55, -0x2, UPT ;  /* 0xfffffffe3700788c */ /* 0x000fe2000bf05270 */
[----:B------:R-:W-:Y:S08]  /*8940*/  IADD3 R0, PT, PT, R36, 0x1, RZ ;  /* 0x0000000124007810 */ /* 0x000ff00007ffe0ff */
[----:B------:R-:W-:Y:S05]  /*8950*/  BRA.U !UP0, `(.L_x_127) ;  /* 0x0000000108287547 */ /* 0x000fea000b800000 */
[----:B------:R-:W2:Y:S01]  /*8960*/  S2R R2, SR_CgaCtaId ;  /* 0x0000000000027919 */ /* 0x000ea20000008800 */
[----:B------:R-:W-:Y:S01]  /*8970*/  ISETP.NE.AND P0, PT, R111, RZ, PT ;  /* 0x000000ff6f00720c */ /* 0x000fe20003f05270 */
[----:B------:R-:W-:Y:S01]  /*8980*/  IMAD.U32 R3, RZ, RZ, UR52 ;  /* 0x00000034ff037e24 */ /* 0x000fe2000f8e00ff */
[----:B------:R-:W-:Y:S04]  /*8990*/  UIADD3 UR4, UPT, UPT, UR52, 0x1, URZ ;  /* 0x0000000134047890 */ /* 0x000fe8000fffe0ff */
[----:B------:R-:W-:Y:S04]  /*89a0*/  UISETP.NE.AND UP0, UPT, UR4, 0x3, UPT ;  /* 0x000000030400788c */ /* 0x000fe8000bf05270 */
[----:B------:R-:W-:Y:S03]  /*89b0*/  USEL UR52, UR4, URZ, UP0 ;  /* 0x000000ff04347287 */ /* 0x000fe60008000000 */
[----:B------:R-:W-:Y:S05]  /*89c0*/  @P0 LEA R3, R3, UR50, 0x3 ;  /* 0x0000003203030c11 */ /* 0x000fea000f8e18ff */
[----:B------:R-:W-:Y:S05]  /*89d0*/  @P0 VIADD R3, R3, 0xb8 ;  /* 0x000000b803030836 */ /* 0x000fea0000000000 */
[----:B--2---:R-:W-:Y:S04]  /*89e0*/  @P0 PRMT R2, R2, 0x654, R3 ;  /* 0x0000065402020816 */ /* 0x004fe80000000003 */
[----:B------:R2:W-:Y:S03]  /*89f0*/  @P0 SYNCS.ARRIVE.TRANS64.RED.A1T0 RZ, [R2+URZ], RZ ;  /* 0x000000ff02ff09a7 */ /* 0x0005e600081004ff */
.L_x_127:
[----:B------:R-:W-:Y:S01]  /*8a00*/  R2UR UR6, R110 ;  /* 0x000000006e0672ca */ /* 0x000fe200000e0000 */
[----:B------:R-:W-:Y:S01]  /*8a10*/  UIADD3 UR55, UPT, UPT, UR55, 0x2, URZ ;  /* 0x0000000237377890 */ /* 0x000fe2000fffe0ff */
[----:B------:R-:W-:Y:S02]  /*8a20*/  R2UR UR5, R92 ;  /* 0x000000005c0572ca */ /* 0x000fe400000e0000 */
[----:B------:R-:W-:Y:S02]  /*8a30*/  R2UR UR4, R93 ;  /* 0x000000005d0472ca */ /* 0x000fe400000e0000 */
[----:B------:R-:W-:Y:S02]  /*8a40*/  R2UR UR54, R99 ;  /* 0x00000000633672ca */ /* 0x000fe400000e0000 */
[----:B------:R-:W-:Y:S02]  /*8a50*/  ISETP.NE.AND P0, PT, R0, 0x2, PT ;  /* 0x000000020000780c */ /* 0x000fe40003f05270 */
[----:B------:R-:W-:Y:S02]  /*8a60*/  LOP3.LUT R84, R84, 0x1, RZ, 0x3c, !PT ;  /* 0x0000000154547812 */ /* 0x000fe400078e3cff */
[----:B--2---:R-:W-:Y:S01]  /*8a70*/  SEL R2, RZ, 0x1, P0 ;  /* 0x00000001ff027807 */ /* 0x004fe20000000000 */
[----:B------:R-:W-:Y:S01]  /*8a80*/  UISETP.NE.AND UP0, UPT, UR6, URZ, UPT ;  /* 0x000000ff0600728c */ /* 0x000fe2000bf05270 */
[----:B------:R-:W-:Y:S01]  /*8a90*/  SEL R36, R0, RZ, P0 ;  /* 0x000000ff00247207 */ /* 0x000fe20000000000 */
[----:B------:R-:W-:Y:S01]  /*8aa0*/  UIADD3 UR23, UPT, UPT, UR36, UR5, URZ ;  /* 0x0000000524177290 */ /* 0x000fe2000fffe0ff */
[----:B------:R-:W-:Y:S01]  /*8ab0*/  LOP3.LUT R85, R85, R2, RZ, 0x3c, !PT ;  /* 0x0000000255557212 */ /* 0x000fe200078e3cff */
[----:B------:R-:W-:Y:S05]  /*8ac0*/  UIADD3 UR53, UPT, UPT, UR37, UR4, URZ ;  /* 0x0000000425357290 */ /* 0x000fea000fffe0ff */
[----:B------:R-:W-:Y:S07]  /*8ad0*/  BRA.U UP0, `(.L_x_128) ;  /* 0xffffffd500107547 */ /* 0x000fee000b83ffff */
[----:B------:R-:W-:-:S13]  /*8ae0*/  R2UR UR4, R94 ;  /* 0x000000005e0472ca */ /* 0x000fda00000e0000 */
[----:B------:R-:W-:-:S09]  /*8af0*/  UISETP.NE.AND UP0, UPT, UR4, URZ, UPT ;  /* 0x000000ff0400728c */ /* 0x000fd2000bf05270 */
[----:B------:R-:W-:Y:S05]  /*8b00*/  BRA.U !UP0, `(.L_x_129) ;  /* 0x0000000108487547 */ /* 0x000fea000b800000 */
[----:B------:R-:W2:Y:S02]  /*8b10*/  LDCU.64 UR4, c[0x0][0x990] ;  /* 0x00013200ff0477ac */ /* 0x000ea40008000a00 */
[----:B--2---:R-:W-:-:S04]  /*8b20*/  UISETP.NE.U32.AND UP0, UPT, UR4, URZ, UPT ;  /* 0x000000ff0400728c */ /* 0x004fc8000bf05070 */
[----:B------:R-:W-:-:S09]  /*8b30*/  UISETP.NE.AND.EX UP0, UPT, UR5, URZ, UPT, UP0 ;  /* 0x000000ff0500728c */ /* 0x000fd2000bf05300 */
[----:B------:R-:W-:Y:S05]  /*8b40*/  BRA.U UP0, `(.L_x_130) ;  /* 0x00000001000c7547 */ /* 0x000fea000b800000 */
[----:B------:R-:W-:-:S13]  /*8b50*/  FSETP.NEU.AND P0, PT, R41, RZ, PT ;  /* 0x000000ff2900720b */ /* 0x000fda0003f0d000 */
[----:B------:R-:W-:Y:S05]  /*8b60*/  @!P0 EXIT ;  /* 0x000000000000894d */ /* 0x000fea0003800000 */
[----:B------:R-:W-:Y:S05]  /*8b70*/  BRA `(.L_x_129) ;  /* 0x00000000002c7947 */ /* 0x000fea0003800000 */
.L_x_130:
[----:B------:R-:W-:Y:S01]  /*8b80*/  ISETP.NE.AND P0, PT, R109, RZ, PT ;  /* 0x000000ff6d00720c */ /* 0x000fe20003f05270 */
[----:B------:R-:W-:-:S12]  /*8b90*/  BSSY.RECONVERGENT B0, `(.L_x_129) ;  /* 0x0000009000007945 */ /* 0x000fd80003800200 */
[----:B------:R-:W-:Y:S05]  /*8ba0*/  @P0 BRA `(.L_x_131) ;  /* 0x0000000000140947 */ /* 0x000fea0003800000 */
[----:B------:R-:W2:Y:S02]  /*8bb0*/  LDCU.64 UR4, c[0x0][0x988] ;  /* 0x00013100ff0477ac */ /* 0x000ea40008000a00 */
[----:B--2---:R-:W-:-:S04]  /*8bc0*/  ISETP.NE.U32.AND P0, PT, RZ, UR4, PT ;  /* 0x00000004ff007c0c */ /* 0x004fc8000bf05070 */
[----:B------:R-:W-:-:S13]  /*8bd0*/  ISETP.NE.AND.EX P0, PT, RZ, UR5, PT, P0 ;  /* 0x00000005ff007c0c */ /* 0x000fda000bf05300 */
[----:B------:R-:W-:Y:S05]  /*8be0*/  @!P0 EXIT ;  /* 0x000000000000894d */ /* 0x000fea0003800000 */
[----:B------:R-:W-:Y:S05]  /*8bf0*/  BRA `(.L_x_132) ;  /* 0x0000000000087947 */ /* 0x000fea0003800000 */
.L_x_131:
[----:B------:R-:W-:-:S13]  /*8c00*/  FSETP.NEU.AND P0, PT, R41, RZ, PT ;  /* 0x000000ff2900720b */ /* 0x000fda0003f0d000 */
[----:B------:R-:W-:Y:S05]  /*8c10*/  @!P0 EXIT ;  /* 0x000000000000894d */ /* 0x000fea0003800000 */
.L_x_132:
[----:B------:R-:W-:Y:S05]  /*8c20*/  BSYNC.RECONVERGENT B0 ;  /* 0x0000000000007941 */ /* 0x000fea0003800200 */
.L_x_129:
[----:B------:R-:W2:Y:S01]  /*8c30*/  S2UR UR5, SR_CgaCtaId ;  /* 0x00000000000579c3 */ /* 0x000ea20000008800 */
[----:B------:R-:W-:Y:S01]  /*8c40*/  ULEA UR4, UR52, UR50, 0x3 ;  /* 0x0000003234047291 */ /* 0x000fe2000f8e18ff */
[----:B------:R-:W-:-:S04]  /*8c50*/  DEPBAR.LE SB0, 0x0 ;  /* 0x000080000000791a */ /* 0x000fc80000000000 */
[----:B------:R-:W-:-:S04]  /*8c60*/  UIADD3 UR4, UPT, UPT, UR4, 0xb8, URZ ;  /* 0x000000b804047890 */ /* 0x000fc8000fffe0ff */
[----:B--2---:R-:W-:-:S09]  /*8c70*/  UPRMT UR4, UR5, 0x654, UR4 ;  /* 0x0000065405047896 */ /* 0x004fd20008000004 */
[----:B------:R-:W-:Y:S01]  /*8c80*/  SYNCS.ARRIVE.TRANS64.RED.A1T0 RZ, [UR4], RZ ;  /* 0x000000ffffff79a7 */ /* 0x000fe20008100404 */
[----:B------:R-:W-:Y:S05]  /*8c90*/  EXIT ;  /* 0x000000000000794d */ /* 0x000fea0003800000 */
.L_x_25:
[----:B------:R-:W-:Y:S07]  /*8ca0*/  MOV R0, UR9 ;  /* 0x0000000900007c02 */ /* 0x000fee0008000f00 */
.L_x_133:
[----:B--2---:R2:W3:Y:S02]  /*8cb0*/  SYNCS.PHASECHK.TRANS64.TRYWAIT P0, [R0+URZ+0x50], R5 ;  /* 0x00005005000075a7 */ /* 0x0044e400080011ff */
[----:B---3--:R-:W-:Y:S05]  /*8cc0*/  @!P0 NANOSLEEP.SYNCS 0x989680 ;  /* 0x009896800000895d */ /* 0x008fea0003900000 */
[----:B------:R-:W3:Y:S02]  /*8cd0*/  @!P0 SYNCS.PHASECHK.TRANS64 P0, [R0+URZ+0x50], R5 ;  /* 0x00005005000085a7 */ /* 0x000ee400080010ff */
[----:B---3--:R-:W-:Y:S05]  /*8ce0*/  @!P0 BRA `(.L_x_133) ;  /* 0xfffffffc00f08947 */ /* 0x008fea000383ffff */
[----:B------:R-:W-:Y:S05]  /*8cf0*/  BRA `(.L_x_24) ;  /* 0xffffff8c00f07947 */ /* 0x000fea000383ffff */
.L_x_32:
[----:B------:R-:W-:Y:S07]  /*8d00*/  MOV R0, UR9 ;  /* 0x0000000900007c02 */ /* 0x000fee0008000f00 */
.L_x_134:
[----:B-1----:R1:W2:Y:S02]  /*8d10*/  SYNCS.PHASECHK.TRANS64.TRYWAIT P0, [R0+URZ+0x50], R5 ;  /* 0x00005005000075a7 */ /* 0x0022a400080011ff */
[----:B--2---:R-:W-:Y:S05]  /*8d20*/  @!P0 NANOSLEEP.SYNCS 0x989680 ;  /* 0x009896800000895d */ /* 0x004fea0003900000 */
[----:B------:R-:W2:Y:S02]  /*8d30*/  @!P0 SYNCS.PHASECHK.TRANS64 P0, [R0+URZ+0x50], R5 ;  /* 0x00005005000085a7 */ /* 0x000ea400080010ff */
[----:B--2---:R-:W-:Y:S05]  /*8d40*/  @!P0 BRA `(.L_x_134) ;  /* 0xfffffffc00f08947 */ /* 0x004fea000383ffff */
[----:B------:R-:W-:Y:S05]  /*8d50*/  BRA `(.L_x_31) ;  /* 0xffffff9400947947 */ /* 0x000fea000383ffff */
.L_x_37:
[----:B-1----:R-:W-:-:S07]  /*8d60*/  MOV R0, UR30 ;  /* 0x0000001e00007c02 */ /* 0x002fce0008000f00 */
.L_x_135:
[----:B-1----:R1:W2:Y:S02]  /*8d70*/  SYNCS.PHASECHK.TRANS64.TRYWAIT P0, [R0+URZ+0xe0], R3 ;  /* 0x0000e003000075a7 */ /* 0x0022a400080011ff */
[----:B--2---:R-:W-:Y:S05]  /*8d80*/  @!P0 NANOSLEEP.SYNCS 0x989680 ;  /* 0x009896800000895d */ /* 0x004fea0003900000 */
[----:B------:R-:W2:Y:S02]  /*8d90*/  @!P0 SYNCS.PHASECHK.TRANS64 P0, [R0+URZ+0xe0], R3 ;  /* 0x0000e003000085a7 */ /* 0x000ea400080010ff */
[----:B--2---:R-:W-:Y:S05]  /*8da0*/  @!P0 BRA `(.L_x_135) ;  /* 0xfffffffc00f08947 */ /* 0x004fea000383ffff */
[----:B------:R-:W-:Y:S05]  /*8db0*/  BRA `(.L_x_136) ;  /* 0xffffff9800787947 */ /* 0x000fea000383ffff */
.L_x_41:
[----:B------:R-:W-:-:S07]  /*8dc0*/  MOV R0, UR4 ;  /* 0x0000000400007c02 */ /* 0x000fce0008000f00 */
.L_x_137:
[----:B-1----:R1:W2:Y:S02]  /*8dd0*/  SYNCS.PHASECHK.TRANS64.TRYWAIT P0, [R0+URZ], R3 ;  /* 0x00000003000075a7 */ /* 0x0022a400080011ff */
[----:B--2---:R-:W-:Y:S05]  /*8de0*/  @!P0 NANOSLEEP.SYNCS 0x989680 ;  /* 0x009896800000895d */ /* 0x004fea0003900000 */
[----:B------:R-:W2:Y:S02]  /*8df0*/  @!P0 SYNCS.PHASECHK.TRANS64 P0, [R0+URZ], R3 ;  /* 0x00000003000085a7 */ /* 0x000ea400080010ff */
[----:B--2---:R-:W-:Y:S05]  /*8e00*/  @!P0 BRA `(.L_x_137) ;  /* 0xfffffffc00f08947 */ /* 0x004fea000383ffff */
[----:B------:R-:W-:Y:S05]  /*8e10*/  BRA `(.L_x_138) ;  /* 0xffffffa000107947 */ /* 0x000fea000383ffff */
.L_x_42:
[----:B------:R-:W-:-:S07]  /*8e20*/  MOV R0, UR5 ;  /* 0x0000000500007c02 */ /* 0x000fce0008000f00 */
.L_x_139:
[----:B-1----:R1:W2:Y:S02]  /*8e30*/  SYNCS.PHASECHK.TRANS64.TRYWAIT P0, [R0+URZ], R3 ;  /* 0x00000003000075a7 */ /* 0x0022a400080011ff */
[----:B--2---:R-:W-:Y:S05]  /*8e40*/  @!P0 NANOSLEEP.SYNCS 0x989680 ;  /* 0x009896800000895d */ /* 0x004fea0003900000 */
[----:B------:R-:W2:Y:S02]  /*8e50*/  @!P0 SYNCS.PHASECHK.TRANS64 P0, [R0+URZ], R3 ;  /* 0x00000003000085a7 */ /* 0x000ea400080010ff */
[----:B--2---:R-:W-:Y:S05]  /*8e60*/  @!P0 BRA `(.L_x_139) ;  /* 0xfffffffc00f08947 */ /* 0x004fea000383ffff */
[----:B------:R-:W-:Y:S05]  /*8e70*/  BRA `(.L_x_140) ;  /* 0xffffffa000207947 */ /* 0x000fea000383ffff */
.L_x_43:
[----:B------:R-:W-:-:S07]  /*8e80*/  MOV R0, UR5 ;  /* 0x0000000500007c02 */ /* 0x000fce0008000f00 */
.L_x_141:
[----:B-1----:R1:W2:Y:S02]  /*8e90*/  SYNCS.PHASECHK.TRANS64.TRYWAIT P0, [R0+URZ], R3 ;  /* 0x00000003000075a7 */ /* 0x0022a400080011ff */
[----:B--2---:R-:W-:Y:S05]  /*8ea0*/  @!P0 NANOSLEEP.SYNCS 0x989680 ;  /* 0x009896800000895d */ /* 0x004fea0003900000 */
[----:B------:R-:W2:Y:S02]  /*8eb0*/  @!P0 SYNCS.PHASECHK.TRANS64 P0, [R0+URZ], R3 ;  /* 0x00000003000085a7 */ /* 0x000ea400080010ff */
[----:B--2---:R-:W-:Y:S05]  /*8ec0*/  @!P0 BRA `(.L_x_141) ;  /* 0xfffffffc00f08947 */ /* 0x004fea000383ffff */
[----:B------:R-:W-:Y:S05]  /*8ed0*/  BRA `(.L_x_142) ;  /* 0xffffffa000307947 */ /* 0x000fea000383ffff */
.L_x_44:
[----:B------:R-:W-:-:S07]  /*8ee0*/  MOV R0, UR5 ;  /* 0x0000000500007c02 */ /* 0x000fce0008000f00 */
.L_x_143:
[----:B-1----:R1:W2:Y:S02]  /*8ef0*/  SYNCS.PHASECHK.TRANS64.TRYWAIT P0, [R0+URZ], R3 ;  /* 0x00000003000075a7 */ /* 0x0022a400080011ff */
[----:B--2---:R-:W-:Y:S05]  /*8f00*/  @!P0 NANOSLEEP.SYNCS 0x989680 ;  /* 0x009896800000895d */ /* 0x004fea0003900000 */
[----:B------:R-:W2:Y:S02]  /*8f10*/  @!P0 SYNCS.PHASECHK.TRANS64 P0, [R0+URZ], R3 ;  /* 0x00000003000085a7 */ /* 0x000ea400080010ff */
[----:B--2---:R-:W-:Y:S05]  /*8f20*/  @!P0 BRA `(.L_x_143) ;  /* 0xfffffffc00f08947 */ /* 0x004fea000383ffff */
[----:B------:R-:W-:Y:S05]  /*8f30*/  BRA `(.L_x_144) ;  /* 0xffffffa000407947 */ /* 0x000fea000383ffff */
.L_x_45:
[----:B------:R-:W-:-:S07]  /*8f40*/  MOV R0, UR5 ;  /* 0x0000000500007c02 */ /* 0x000fce0008000f00 */
.L_x_145:
[----:B-1----:R1:W2:Y:S02]  /*8f50*/  SYNCS.PHASECHK.TRANS64.TRYWAIT P0, [R0+URZ], R3 ;  /* 0x00000003000075a7 */ /* 0x0022a400080011ff */
[----:B--2---:R-:W-:Y:S05]  /*8f60*/  @!P0 NANOSLEEP.SYNCS 0x989680 ;  /* 0x009896800000895d */ /* 0x004fea0003900000 */
[----:B------:R-:W2:Y:S02]  /*8f70*/  @!P0 SYNCS.PHASECHK.TRANS64 P0, [R0+URZ], R3 ;  /* 0x00000003000085a7 */ /* 0x000ea400080010ff */
[----:B--2---:R-:W-:Y:S05]  /*8f80*/  @!P0 BRA `(.L_x_145) ;  /* 0xfffffffc00f08947 */ /* 0x004fea000383ffff */
[----:B------:R-:W-:Y:S05]  /*8f90*/  BRA `(.L_x_146) ;  /* 0xffffffa000507947 */ /* 0x000fea000383ffff */
.L_x_46:
[----:B------:R-:W-:-:S07]  /*8fa0*/  MOV R0, UR5 ;  /* 0x0000000500007c02 */ /* 0x000fce0008000f00 */
.L_x_147:
[----:B-1----:R1:W2:Y:S02]  /*8fb0*/  SYNCS.PHASECHK.TRANS64.TRYWAIT P0, [R0+URZ], R3 ;  /* 0x00000003000075a7 */ /* 0x0022a400080011ff */
[----:B--2---:R-:W-:Y:S05]  /*8fc0*/  @!P0 NANOSLEEP.SYNCS 0x989680 ;  /* 0x009896800000895d */ /* 0x004fea0003900000 */
[----:B------:R-:W2:Y:S02]  /*8fd0*/  @!P0 SYNCS.PHASECHK.TRANS64 P0, [R0+URZ], R3 ;  /* 0x00000003000085a7 */ /* 0x000ea400080010ff */
[----:B--2---:R-:W-:Y:S05]  /*8fe0*/  @!P0 BRA `(.L_x_147) ;  /* 0xfffffffc00f08947 */ /* 0x004fea000383ffff */
[----:B------:R-:W-:Y:S05]  /*8ff0*/  BRA `(.L_x_148) ;  /* 0xffffffa000607947 */ /* 0x000fea000383ffff */
.L_x_47:
[----:B------:R-:W-:-:S07]  /*9000*/  MOV R0, UR5 ;  /* 0x0000000500007c02 */ /* 0x000fce0008000f00 */
.L_x_149:
[----:B-1----:R1:W2:Y:S02]  /*9010*/  SYNCS.PHASECHK.TRANS64.TRYWAIT P0, [R0+URZ], R3 ;  /* 0x00000003000075a7 */ /* 0x0022a400080011ff */
[----:B--2---:R-:W-:Y:S05]  /*9020*/  @!P0 NANOSLEEP.SYNCS 0x989680 ;  /* 0x009896800000895d */ /* 0x004fea0003900000 */
[----:B------:R-:W2:Y:S02]  /*9030*/  @!P0 SYNCS.PHASECHK.TRANS64 P0, [R0+URZ], R3 ;  /* 0x00000003000085a7 */ /* 0x000ea400080010ff */
[----:B--2---:R-:W-:Y:S05]  /*9040*/  @!P0 BRA `(.L_x_149) ;  /* 0xfffffffc00f08947 */ /* 0x004fea000383ffff */
[----:B------:R-:W-:Y:S05]  /*9050*/  BRA `(.L_x_150) ;  /* 0xffffffa000707947 */ /* 0x000fea000383ffff */
.L_x_48:
[----:B------:R-:W-:-:S07]  /*9060*/  MOV R0, UR5 ;  /* 0x0000000500007c02 */ /* 0x000fce0008000f00 */
.L_x_151:
[----:B-1----:R1:W2:Y:S02]  /*9070*/  SYNCS.PHASECHK.TRANS64.TRYWAIT P0, [R0+URZ], R3 ;  /* 0x00000003000075a7 */ /* 0x0022a400080011ff */
[----:B--2---:R-:W-:Y:S05]  /*9080*/  @!P0 NANOSLEEP.SYNCS 0x989680 ;  /* 0x009896800000895d */ /* 0x004fea0003900000 */
[----:B------:R-:W2:Y:S02]  /*9090*/  @!P0 SYNCS.PHASECHK.TRANS64 P0, [R0+URZ], R3 ;  /* 0x00000003000085a7 */ /* 0x000ea400080010ff */
[----:B--2---:R-:W-:Y:S05]  /*90a0*/  @!P0 BRA `(.L_x_151) ;  /* 0xfffffffc00f08947 */ /* 0x004fea000383ffff */
[----:B------:R-:W-:Y:S05]  /*90b0*/  BRA `(.L_x_152) ;  /* 0xffffffa000807947 */ /* 0x000fea000383ffff */
.L_x_49:
[----:B------:R-:W-:-:S07]  /*90c0*/  MOV R0, UR5 ;  /* 0x0000000500007c02 */ /* 0x000fce0008000f00 */
.L_x_153:
[----:B-1----:R1:W2:Y:S02]  /*90d0*/  SYNCS.PHASECHK.TRANS64.TRYWAIT P0, [R0+URZ], R3 ;  /* 0x00000003000075a7 */ /* 0x0022a400080011ff */
[----:B--2---:R-:W-:Y:S05]  /*90e0*/  @!P0 NANOSLEEP.SYNCS 0x989680 ;  /* 0x009896800000895d */ /* 0x004fea0003900000 */
[----:B------:R-:W2:Y:S02]  /*90f0*/  @!P0 SYNCS.PHASECHK.TRANS64 P0, [R0+URZ], R3 ;  /* 0x00000003000085a7 */ /* 0x000ea400080010ff */
[----:B--2---:R-:W-:Y:S05]  /*9100*/  @!P0 BRA `(.L_x_153) ;  /* 0xfffffffc00f08947 */ /* 0x004fea000383ffff */
[----:B------:R-:W-:Y:S05]  /*9110*/  BRA `(.L_x_154) ;  /* 0xffffffa000907947 */ /* 0x000fea000383ffff */
.L_x_52:
[----:B------:R-:W-:-:S07]  /*9120*/  MOV R4, UR4 ;  /* 0x0000000400047c02 */ /* 0x000fce0008000f00 */
.L_x_155:
[----:B--2---:R2:W3:Y:S02]  /*9130*/  SYNCS.PHASECHK.TRANS64.TRYWAIT P1, [R4+URZ+0xe8], R7 ;  /* 0x0000e807040075a7 */ /* 0x0044e400080211ff */
[----:B---3--:R-:W-:Y:S05]  /*9140*/  @!P1 NANOSLEEP.SYNCS 0x989680 ;  /* 0x009896800000995d */ /* 0x008fea0003900000 */
[----:B------:R-:W3:Y:S02]  /*9150*/  @!P1 SYNCS.PHASECHK.TRANS64 P1, [R4+URZ+0xe8], R7 ;  /* 0x0000e807040095a7 */ /* 0x000ee400080210ff */
[----:B---3--:R-:W-:Y:S05]  /*9160*/  @!P1 BRA `(.L_x_155) ;  /* 0xfffffffc00f09947 */ /* 0x008fea000383ffff */
[----:B------:R-:W-:Y:S05]  /*9170*/  BRA `(.L_x_156) ;  /* 0xffffffa400007947 */ /* 0x000fea000383ffff */
.L_x_53:
[----:B--2---:R-:W-:-:S07]  /*9180*/  MOV R4, UR4 ;  /* 0x0000000400047c02 */ /* 0x004fce0008000f00 */
.L_x_157:
[----:B--2---:R2:W3:Y:S02]  /*9190*/  SYNCS.PHASECHK.TRANS64.TRYWAIT P1, [R4+URZ+0xe0], R5 ;  /* 0x0000e005040075a7 */ /* 0x0044e400080211ff */
[----:B---3--:R-:W-:Y:S05]  /*91a0*/  @!P1 NANOSLEEP.SYNCS 0x989680 ;  /* 0x009896800000995d */ /* 0x008fea0003900000 */
[----:B------:R-:W3:Y:S02]  /*91b0*/  @!P1 SYNCS.PHASECHK.TRANS64 P1, [R4+URZ+0xe0], R5 ;  /* 0x0000e005040095a7 */ /* 0x000ee400080210ff */
[----:B---3--:R-:W-:Y:S05]  /*91c0*/  @!P1 BRA `(.L_x_157) ;  /* 0xfffffffc00f09947 */ /* 0x008fea000383ffff */
[----:B------:R-:W-:Y:S05]  /*91d0*/  BRA `(.L_x_158) ;  /* 0xffffffa400087947 */ /* 0x000fea000383ffff */
.L_x_63:
[----:B--2---:R-:W-:-:S04]  /*91e0*/  MOV R5, UR5 ;  /* 0x0000000500057c02 */ /* 0x004fc80008000f00 */
[----:B------:R2:W3:Y:S03]  /*91f0*/  SYNCS.PHASECHK.TRANS64.TRYWAIT P0, [R5+URZ+0x8], R6 ;  /* 0x00000806050075a7 */ /* 0x0004e600080011ff */
[----:B---3--:R-:W-:Y:S05]  /*9200*/  @!P0 NANOSLEEP.SYNCS 0x989680 ;  /* 0x009896800000895d */ /* 0x008fea0003900000 */
[----:B------:R-:W3:Y:S02]  /*9210*/  @!P0 SYNCS.PHASECHK.TRANS64 P0, [R5+URZ+0x8], R6 ;  /* 0x00000806050085a7 */ /* 0x000ee400080010ff */
[----:B---3--:R-:W-:Y:S05]  /*9220*/  @!P0 BRA `(.L_x_63) ;  /* 0xfffffffc00ec8947 */ /* 0x008fea000383ffff */
[----:B------:R-:W-:Y:S05]  /*9230*/  BRA `(.L_x_62) ;  /* 0xffffffa400d47947 */ /* 0x000fea000383ffff */
.L_x_65:
[----:B------:R-:W-:Y:S01]  /*9240*/  BSSY B0, `(.L_x_159) ;  /* 0x0000006000007945 */ /* 0x000fe20003800000 */
[----:B------:R-:W-:-:S07]  /*9250*/  MOV R15, 0xffffffff ;  /* 0xffffffff000f7802 */ /* 0x000fce0000000f00 */
[----:B-12--5:R-:W-:Y:S05]  /*9260*/  WARPSYNC.COLLECTIVE R15, `(.L_x_160) ;  /* 0x000000000f0c7348 */ /* 0x026fea0003c00000 */
[----:B------:R-:W-:Y:S02]  /*9270*/  ELECT P6, UR79, PT ;  /* 0x00000000004f782f */ /* 0x000fe400038c0000 */
[----:B------:R-:W-:Y:S01]  /*9280*/  MOV R14, UR79 ;  /* 0x0000004f000e7c02 */ /* 0x000fe20008000f00 */
[----:B-12--5:R-:W-:Y:S10]  /*9290*/  ENDCOLLECTIVE ;  /* 0x000000000000791b */ /* 0x026ff40003800000 */
.L_x_160:
[----:B------:R-:W-:Y:S05]  /*92a0*/  BSYNC B0 ;  /* 0x0000000000007941 */ /* 0x000fea0003800000 */
.L_x_159:
[----:B------:R-:W-:Y:S01]  /*92b0*/  PLOP3.LUT P0, PT, P6, PT, PT, 0x80, 0x8 ;  /* 0x000000000008781c */ /* 0x000fe2000370f070 */
[----:B------:R-:W-:-:S12]  /*92c0*/  BRA `(.L_x_161) ;  /* 0xffffffa800007947 */ /* 0x000fd8000383ffff */
.L_x_67:
[----:B--2---:R-:W-:-:S04]  /*92d0*/  MOV R3, UR5 ;  /* 0x0000000500037c02 */ /* 0x004fc80008000f00 */
[----:B------:R2:W3:Y:S03]  /*92e0*/  SYNCS.PHASECHK.TRANS64.TRYWAIT P0, [R3+URZ+0x8], R4 ;  /* 0x00000804030075a7 */ /* 0x0004e600080011ff */
[----:B---3--:R-:W-:Y:S05]  /*92f0*/  @!P0 NANOSLEEP.SYNCS 0x989680 ;  /* 0x009896800000895d */ /* 0x008fea0003900000 */
[----:B------:R-:W3:Y:S02]  /*9300*/  @!P0 SYNCS.PHASECHK.TRANS64 P0, [R3+URZ+0x8], R4 ;  /* 0x00000804030085a7 */ /* 0x000ee400080010ff */
[----:B---3--:R-:W-:Y:S05]  /*9310*/  @!P0 BRA `(.L_x_67) ;  /* 0xfffffffc00ec8947 */ /* 0x008fea000383ffff */
[----:B------:R-:W-:Y:S05]  /*9320*/  BRA `(.L_x_66) ;  /* 0xffffffa800047947 */ /* 0x000fea000383ffff */
.L_x_68:
[----:B------:R-:W-:-:S07]  /*9330*/  MOV R4, UR20 ;  /* 0x0000001400047c02 */ /* 0x000fce0008000f00 */
.L_x_162:
[----:B-1----:R1:W2:Y:S02]  /*9340*/  SYNCS.PHASECHK.TRANS64.TRYWAIT P0, [R4+URZ+0xe0], R5 ;  /* 0x0000e005040075a7 */ /* 0x0022a400080011ff */
[----:B--2---:R-:W-:Y:S05]  /*9350*/  @!P0 NANOSLEEP.SYNCS 0x989680 ;  /* 0x009896800000895d */ /* 0x004fea0003900000 */
[----:B------:R-:W2:Y:S02]  /*9360*/  @!P0 SYNCS.PHASECHK.TRANS64 P0, [R4+URZ+0xe0], R5 ;  /* 0x0000e005040085a7 */ /* 0x000ea400080010ff */
[----:B--2---:R-:W-:Y:S05]  /*9370*/  @!P0 BRA `(.L_x_162) ;  /* 0xfffffffc00f08947 */ /* 0x004fea000383ffff */
[----:B------:R-:W-:Y:S05]  /*9380*/  BRA `(.L_x_163) ;  /* 0xffffffac00047947 */ /* 0x000fea000383ffff */
.L_x_70:
[----:B------:R-:W-:-:S07]  /*9390*/  MOV R4, UR25 ;  /* 0x0000001900047c02 */ /* 0x000fce0008000f00 */
.L_x_164:
[----:B-1----:R1:W2:Y:S02]  /*93a0*/  SYNCS.PHASECHK.TRANS64.TRYWAIT P0, [R4+URZ+0x100], R5 ;  /* 0x00010005040075a7 */ /* 0x0022a400080011ff */
[----:B--2---:R-:W-:Y:S05]  /*93b0*/  @!P0 NANOSLEEP.SYNCS 0x989680 ;  /* 0x009896800000895d */ /* 0x004fea0003900000 */
[----:B------:R-:W2:Y:S02]  /*93c0*/  @!P0 SYNCS.PHASECHK.TRANS64 P0, [R4+URZ+0x100], R5 ;  /* 0x00010005040085a7 */ /* 0x000ea400080010ff */
[----:B--2---:R-:W-:Y:S05]  /*93d0*/  @!P0 BRA `(.L_x_164) ;  /* 0xfffffffc00f08947 */ /* 0x004fea000383ffff */
[----:B------:R-:W-:Y:S05]  /*93e0*/  BRA `(.L_x_69) ;  /* 0xffffffac00247947 */ /* 0x000fea000383ffff */
.L_x_74:
[----:B-1----:R-:W-:Y:S07]  /*93f0*/  MOV R4, UR18 ;  /* 0x0000001200047c02 */ /* 0x002fee0008000f00 */
.L_x_165:
[----:B-1----:R1:W2:Y:S02]  /*9400*/  SYNCS.PHASECHK.TRANS64.TRYWAIT P0, [R4+URZ], R7 ;  /* 0x00000007040075a7 */ /* 0x0022a400080011ff */
[----:B--2---:R-:W-:Y:S05]  /*9410*/  @!P0 NANOSLEEP.SYNCS 0x989680 ;  /* 0x009896800000895d */ /* 0x004fea0003900000 */
[----:B------:R-:W2:Y:S02]  /*9420*/  @!P0 SYNCS.PHASECHK.TRANS64 P0, [R4+URZ], R7 ;  /* 0x00000007040085a7 */ /* 0x000ea400080010ff */
[----:B--2---:R-:W-:Y:S05]  /*9430*/  @!P0 BRA `(.L_x_165) ;  /* 0xfffffffc00f08947 */ /* 0x004fea000383ffff */
[----:B------:R-:W-:Y:S05]  /*9440*/  BRA `(.L_x_73) ;  /* 0xffffffac00487947 */ /* 0x000fea000383ffff */
.L_x_78:
[----:B--2---:R-:W-:-:S07]  /*9450*/  MOV R0, UR4 ;  /* 0x0000000400007c02 */ /* 0x004fce0008000f00 */
.L_x_166:
[----:B-1----:R1:W2:Y:S02]  /*9460*/  SYNCS.PHASECHK.TRANS64.TRYWAIT P0, [R0+URZ], R5 ;  /* 0x00000005000075a7 */ /* 0x0022a400080011ff */
[----:B--2---:R-:W-:Y:S05]  /*9470*/  @!P0 NANOSLEEP.SYNCS 0x989680 ;  /* 0x009896800000895d */ /* 0x004fea0003900000 */
[----:B------:R-:W2:Y:S02]  /*9480*/  @!P0 SYNCS.PHASECHK.TRANS64 P0, [R0+URZ], R5 ;  /* 0x00000005000085a7 */ /* 0x000ea400080010ff */
[----:B--2---:R-:W-:Y:S05]  /*9490*/  @!P0 BRA `(.L_x_166) ;  /* 0xfffffffc00f08947 */ /* 0x004fea000383ffff */
[----:B------:R-:W-:Y:S05]  /*94a0*/  BRA `(.L_x_167) ;  /* 0xffffffb000507947 */ /* 0x000fea000383ffff */
.L_x_81:
[----:B------:R-:W-:-:S07]  /*94b0*/  MOV R0, UR20 ;  /* 0x0000001400007c02 */ /* 0x000fce0008000f00 */
.L_x_168:
[----:B-1----:R1:W2:Y:S02]  /*94c0*/  SYNCS.PHASECHK.TRANS64.TRYWAIT P1, [R0+URZ+0x110], R5 ;  /* 0x00011005000075a7 */ /* 0x0022a400080211ff */
[----:B--2---:R-:W-:Y:S05]  /*94d0*/  @!P1 NANOSLEEP.SYNCS 0x989680 ;  /* 0x009896800000995d */ /* 0x004fea0003900000 */
[----:B------:R-:W2:Y:S02]  /*94e0*/  @!P1 SYNCS.PHASECHK.TRANS64 P1, [R0+URZ+0x110], R5 ;  /* 0x00011005000095a7 */ /* 0x000ea400080210ff */
[----:B--2---:R-:W-:Y:S05]  /*94f0*/  @!P1 BRA `(.L_x_168) ;  /* 0xfffffffc00f09947 */ /* 0x004fea000383ffff */
[----:B------:R-:W-:Y:S05]  /*9500*/  BRA `(.L_x_169) ;  /* 0xffffffb0009c7947 */ /* 0x000fea000383ffff */
.L_x_86:
[----:B------:R-:W-:Y:S07]  /*9510*/  MOV R0, UR24 ;  /* 0x0000001800007c02 */ /* 0x000fee0008000f00 */
.L_x_170:
[----:B---3--:R3:W4:Y:S02]  /*9520*/  SYNCS.PHASECHK.TRANS64.TRYWAIT P0, [R0+URZ+0xe0], R5 ;  /* 0x0000e005000075a7 */ /* 0x00872400080011ff */
[----:B----4-:R-:W-:Y:S05]  /*9530*/  @!P0 NANOSLEEP.SYNCS 0x989680 ;  /* 0x009896800000895d */ /* 0x010fea0003900000 */
[----:B------:R-:W4:Y:S02]  /*9540*/  @!P0 SYNCS.PHASECHK.TRANS64 P0, [R0+URZ+0xe0], R5 ;  /* 0x0000e005000085a7 */ /* 0x000f2400080010ff */
[----:B----4-:R-:W-:Y:S05]  /*9550*/  @!P0 BRA `(.L_x_170) ;  /* 0xfffffffc00f08947 */ /* 0x010fea000383ffff */
[----:B------:R-:W-:Y:S05]  /*9560*/  BRA `(.L_x_171) ;  /* 0xffffffb400dc7947 */ /* 0x000fea000383ffff */
.L_x_89:
[----:B------:R-:W-:Y:S07]  /*9570*/  MOV R0, UR24 ;  /* 0x0000001800007c02 */ /* 0x000fee0008000f00 */
.L_x_172:
[----:B---3--:R3:W4:Y:S02]  /*9580*/  SYNCS.PHASECHK.TRANS64.TRYWAIT P2, [R0+URZ+0xd8], R9 ;  /* 0x0000d809000075a7 */ /* 0x00872400080411ff */
[----:B----4-:R-:W-:Y:S05]  /*9590*/  @!P2 NANOSLEEP.SYNCS 0x989680 ;  /* 0x009896800000a95d */ /* 0x010fea0003900000 */
[----:B------:R-:W4:Y:S02]  /*95a0*/  @!P2 SYNCS.PHASECHK.TRANS64 P2, [R0+URZ+0xd8], R9 ;  /* 0x0000d8090000a5a7 */ /* 0x000f2400080410ff */
[----:B----4-:R-:W-:Y:S05]  /*95b0*/  @!P2 BRA `(.L_x_172) ;  /* 0xfffffffc00f0a947 */ /* 0x010fea000383ffff */
[----:B------:R-:W-:Y:S05]  /*95c0*/  BRA `(.L_x_88) ;  /* 0xffffffbc003c7947 */ /* 0x000fea000383ffff */
.L_x_92:
[----:B------:R-:W-:Y:S07]  /*95d0*/  MOV R2, UR7 ;  /* 0x0000000700027c02 */ /* 0x000fee0008000f00 */
.L_x_173:
[----:B-1----:R1:W3:Y:S02]  /*95e0*/  SYNCS.PHASECHK.TRANS64.TRYWAIT P1, [R2+URZ+0xb8], R9 ;  /* 0x0000b809020075a7 */ /* 0x0022e400080211ff */
[----:B---3--:R-:W-:Y:S05]  /*95f0*/  @!P1 NANOSLEEP.SYNCS 0x989680 ;  /* 0x009896800000995d */ /* 0x008fea0003900000 */
[----:B------:R-:W3:Y:S02]  /*9600*/  @!P1 SYNCS.PHASECHK.TRANS64 P1, [R2+URZ+0xb8], R9 ;  /* 0x0000b809020095a7 */ /* 0x000ee400080210ff */
[----:B---3--:R-:W-:Y:S05]  /*9610*/  @!P1 BRA `(.L_x_173) ;  /* 0xfffffffc00f09947 */ /* 0x008fea000383ffff */
[----:B------:R-:W-:Y:S05]  /*9620*/  BRA `(.L_x_174) ;  /* 0xffffffbc00f87947 */ /* 0x000fea000383ffff */
.L_x_93:
[----:B------:R-:W-:Y:S07]  /*9630*/  MOV R0, UR4 ;  /* 0x0000000400007c02 */ /* 0x000fee0008000f00 */
.L_x_175:
[----:B-1----:R1:W3:Y:S02]  /*9640*/  SYNCS.PHASECHK.TRANS64.TRYWAIT P0, [R0+URZ+0xb8], R9 ;  /* 0x0000b809000075a7 */ /* 0x0022e400080011ff */
[----:B---3--:R-:W-:Y:S05]  /*9650*/  @!P0 NANOSLEEP.SYNCS 0x989680 ;  /* 0x009896800000895d */ /* 0x008fea0003900000 */
[----:B------:R-:W3:Y:S02]  /*9660*/  @!P0 SYNCS.PHASECHK.TRANS64 P0, [R0+URZ+0xb8], R9 ;  /* 0x0000b809000085a7 */ /* 0x000ee400080010ff */
[----:B---3--:R-:W-:Y:S05]  /*9670*/  @!P0 BRA `(.L_x_175) ;  /* 0xfffffffc00f08947 */ /* 0x008fea000383ffff */
[----:B------:R-:W-:Y:S05]  /*9680*/  BRA `(.L_x_176) ;  /* 0xffffffc000687947 */ /* 0x000fea000383ffff */
.L_x_95:
[----:B------:R-:W-:-:S07]  /*9690*/  MOV R0, UR4 ;  /* 0x0000000400007c02 */ /* 0x000fce0008000f00 */
.L_x_177:
[----:B-1----:R1:W3:Y:S02]  /*96a0*/  SYNCS.PHASECHK.TRANS64.TRYWAIT P0, [R0+URZ], R3 ;  /* 0x00000003000075a7 */ /* 0x0022e400080011ff */
[----:B---3--:R-:W-:Y:S05]  /*96b0*/  @!P0 NANOSLEEP.SYNCS 0x989680 ;  /* 0x009896800000895d */ /* 0x008fea0003900000 */
[----:B------:R-:W3:Y:S02]  /*96c0*/  @!P0 SYNCS.PHASECHK.TRANS64 P0, [R0+URZ], R3 ;  /* 0x00000003000085a7 */ /* 0x000ee400080010ff */
[----:B---3--:R-:W-:Y:S05]  /*96d0*/  @!P0 BRA `(.L_x_177) ;  /* 0xfffffffc00f08947 */ /* 0x008fea000383ffff */
[----:B------:R-:W-:Y:S05]  /*96e0*/  BRA `(.L_x_178) ;  /* 0xffffffc000f47947 */ /* 0x000fea000383ffff */
.L_x_96:
[----:B------:R-:W-:-:S07]  /*96f0*/  MOV R0, UR5 ;  /* 0x0000000500007c02 */ /* 0x000fce0008000f00 */
.L_x_179:
[----:B-1----:R1:W3:Y:S02]  /*9700*/  SYNCS.PHASECHK.TRANS64.TRYWAIT P0, [R0+URZ], R3 ;  /* 0x00000003000075a7 */ /* 0x0022e400080011ff */
[----:B---3--:R-:W-:Y:S05]  /*9710*/  @!P0 NANOSLEEP.SYNCS 0x989680 ;  /* 0x009896800000895d */ /* 0x008fea0003900000 */
[----:B------:R-:W3:Y:S02]  /*9720*/  @!P0 SYNCS.PHASECHK.TRANS64 P0, [R0+URZ], R3 ;  /* 0x00000003000085a7 */ /* 0x000ee400080010ff */
[----:B---3--:R-:W-:Y:S05]  /*9730*/  @!P0 BRA `(.L_x_179) ;  /* 0xfffffffc00f08947 */ /* 0x008fea000383ffff */
[----:B------:R-:W-:Y:S05]  /*9740*/  BRA `(.L_x_180) ;  /* 0xffffffc400007947 */ /* 0x000fea000383ffff */
.L_x_98:
[----:B------:R-:W-:Y:S07]  /*9750*/  MOV R0, UR50 ;  /* 0x0000003200007c02 */ /* 0x000fee0008000f00 */
.L_x_181:
[----:B-1----:R1:W2:Y:S02]  /*9760*/  SYNCS.PHASECHK.TRANS64.TRYWAIT P0, [R0+URZ+0xe0], R3 ;  /* 0x0000e003000075a7 */ /* 0x0022a400080011ff */
[----:B--2---:R-:W-:Y:S05]  /*9770*/  @!P0 NANOSLEEP.SYNCS 0x989680 ;  /* 0x009896800000895d */ /* 0x004fea0003900000 */
[----:B------:R-:W2:Y:S02]  /*9780*/  @!P0 SYNCS.PHASECHK.TRANS64 P0, [R0+URZ+0xe0], R3 ;  /* 0x0000e003000085a7 */ /* 0x000ea400080010ff */
[----:B--2---:R-:W-:Y:S05]  /*9790*/  @!P0 BRA `(.L_x_181) ;  /* 0xfffffffc00f08947 */ /* 0x004fea000383ffff */
[----:B------:R-:W-:Y:S05]  /*97a0*/  BRA `(.L_x_182) ;  /* 0xffffffc400e87947 */ /* 0x000fea000383ffff */
.L_x_108:
[----:B-1----:R1:W2:Y:S02]  /*97b0*/  SYNCS.PHASECHK.TRANS64.TRYWAIT P1, [R0+URZ+0xa0], R5 ;  /* 0x0000a005000075a7 */ /* 0x0022a400080211ff */
[----:B--2---:R-:W-:Y:S05]  /*97c0*/  @!P1 NANOSLEEP.SYNCS 0x989680 ;  /* 0x009896800000995d */ /* 0x004fea0003900000 */
[----:B------:R-:W2:Y:S02]  /*97d0*/  @!P1 SYNCS.PHASECHK.TRANS64 P1, [R0+URZ+0xa0], R5 ;  /* 0x0000a005000095a7 */ /* 0x000ea400080210ff */
[----:B--2---:R-:W-:Y:S05]  /*97e0*/  @!P1 BRA `(.L_x_108) ;  /* 0xfffffffc00f09947 */ /* 0x004fea000383ffff */
[----:B------:R-:W-:Y:S05]  /*97f0*/  BRA `(.L_x_107) ;  /* 0xffffffd400fc7947 */ /* 0x000fea000383ffff */
.L_x_110:
[----:B-1----:R1:W3:Y:S02]  /*9800*/  SYNCS.PHASECHK.TRANS64.TRYWAIT P0, [R108+URZ+0xf0], R3 ;  /* 0x0000f0036c0075a7 */ /* 0x0022e400080011ff */
[----:B---3--:R-:W-:Y:S05]  /*9810*/  @!P0 NANOSLEEP.SYNCS 0x989680 ;  /* 0x009896800000895d */ /* 0x008fea0003900000 */
[----:B------:R-:W3:Y:S02]  /*9820*/  @!P0 SYNCS.PHASECHK.TRANS64 P0, [R108+URZ+0xf0], R3 ;  /* 0x0000f0036c0085a7 */ /* 0x000ee400080010ff */
[----:B---3--:R-:W-:Y:S05]  /*9830*/  @!P0 BRA `(.L_x_110) ;  /* 0xfffffffc00f08947 */ /* 0x008fea000383ffff */
[----:B------:R-:W-:Y:S05]  /*9840*/  BRA `(.L_x_109) ;  /* 0xffffffd800347947 */ /* 0x000fea000383ffff */
.L_x_121:
[----:B---3--:R3:W4:Y:S02]  /*9850*/  SYNCS.PHASECHK.TRANS64.TRYWAIT P0, [R3+URZ+0xa0], R46 ;  /* 0x0000a02e030075a7 */ /* 0x00872400080011ff */
[----:B----4-:R-:W-:Y:S05]  /*9860*/  @!P0 NANOSLEEP.SYNCS 0x989680 ;  /* 0x009896800000895d */ /* 0x010fea0003900000 */
[----:B------:R-:W4:Y:S02]  /*9870*/  @!P0 SYNCS.PHASECHK.TRANS64 P0, [R3+URZ+0xa0], R46 ;  /* 0x0000a02e030085a7 */ /* 0x000f2400080010ff */
[----:B----4-:R-:W-:Y:S05]  /*9880*/  @!P0 BRA `(.L_x_121) ;  /* 0xfffffffc00f08947 */ /* 0x010fea000383ffff */
[----:B------:R-:W-:Y:S05]  /*9890*/  BRA `(.L_x_120) ;  /* 0xffffffe4002c7947 */ /* 0x000fea000383ffff */
        .weak           $__internal_0_$__cuda_sm10x_tcgen05_guardrail_trap_col_being_dealloced_not_returned_by_alloc
        .type           $__internal_0_$__cuda_sm10x_tcgen05_guardrail_trap_col_being_dealloced_not_returned_by_alloc,@function
        .size           $__internal_0_$__cuda_sm10x_tcgen05_guardrail_trap_col_being_dealloced_not_returned_by_alloc,($__internal_1_$__cuda_sm10x_tcgen05_guardrail_trap_phase_invalid_during_alloc - $__internal_0_$__cuda_sm10x_tcgen05_guardrail_trap_col_being_dealloced_not_returned_by_alloc)
$__internal_0_$__cuda_sm10x_tcgen05_guardrail_trap_col_being_dealloced_not_returned_by_alloc:
[----:B------:R-:W-:Y:S05]  /*98a0*/  BPT.TRAP 0x1 ;  /* 0x000000040000795c */ /* 0x000fea0000300000 */
[----:B------:R-:W-:-:S04]  /*98b0*/  HFMA2 R3, -RZ, RZ, 0, 0 ;  /* 0x00000000ff037431 */ /* 0x000fc800000001ff */
[----:B------:R-:W-:Y:S05]  /*98c0*/  RET.REL.NODEC R2 `(_ZN7cutlass13device_kernelINS_4conv6kernel13ConvUniversalINS1_16ConvProblemShapeILNS1_8OperatorE0ELi3EEENS1_10collective14CollectiveConvINS1_47MainloopSm100TmaUmmaWarpSpecializedImplicitGemmILS5_0ELi10ELi3ELi1ELi2EN4cute5tupleIJNSA_1CILi2EEENSC_ILi1EEESE_EEEEENSB_IJNSC_ILi256EEENSC_ILi64EEENSB_IJSI_EEEEEENS_6half_tESL_NSA_8TiledMMAINSA_8MMA_AtomIJNSA_26SM100_MMA_F16BF16_2x1SM_SSISL_SL_fLi256ELi64ELNSA_4UMMA5MajorE0ELSQ_0ELNSP_7ScaleInE0ELSR_0EEEEEENSA_6LayoutINSB_IJSE_SE_SE_EEENSB_IJNSC_ILi0EEESW_SW_EEEEENSB_IJNSA_10UnderscoreESZ_SZ_EEEEENS7_6detail27Sm100ImplicitGemmTileTraitsINSA_25SM100_TMA_2SM_LOAD_IM2COLENSA_14ComposedLayoutINSA_7SwizzleILi3ELi4ELi3EEENSA_18smem_ptr_flag_bitsILi16EEENSU_INSB_IJNSC_ILi8EEESI_EEENSB_IJSI_SE_EEEEEEEvEENS13_INSA_18SM100_TMA_2SM_LOADES1E_vEEEENS_8epilogue10collective18CollectiveEpilogueINS1J_23Sm100TmaWarpSpecializedILi3ELi2ELi32ELb1ELb0EEEJNSB_IJNSC_ILi128EEESI_SJ_EEENSB_IJNSU_IS1O_SE_EENSU_INSC_ILi32EEESE_EEEEESL_NSB_IJNSB_IJllllEEESE_SW_EEESL_S1V_NS1J_6fusion15FusionCallbacksIS1N_NS1W_17LinearCombinationISL_fSL_fLNS_15FloatRoundStyleE2EEES1P_S1T_JEEENSA_5SM1004TMEM4LOAD26SM100_TMEM_LOAD_32dp32b32xENSA_20SM90_TMA_LOAD_IM2COLENS15_INS16_ILi2ELi4ELi3EEES19_NSU_INSB_IJS1A_S1R_EEENSB_IJS1R_SE_EEEEEEENSA_39AutoVectorizingCopyWithAssumedAlignmentILi128EEENSA_21SM90_TMA_STORE_IM2COLES2B_S2D_S2D_EEEvvEEEEvNT_6ParamsE) ;  /* 0xffffff6402cc7950 */ /* 0x000fea0003c3ffff */
        .weak           $__internal_1_$__cuda_sm10x_tcgen05_guardrail_trap_phase_invalid_during_alloc
        .type           $__internal_1_$__cuda_sm10x_tcgen05_guardrail_trap_phase_invalid_during_alloc,@function
        .size           $__internal_1_$__cuda_sm10x_tcgen05_guardrail_trap_phase_invalid_during_alloc,($__internal_2_$__cuda_sm10x_tcgen05_guardrail_trap_unallocated_columns_being_dealloced - $__internal_1_$__cuda_sm10x_tcgen05_guardrail_trap_phase_invalid_during_alloc)
$__internal_1_$__cuda_sm10x_tcgen05_guardrail_trap_phase_invalid_during_alloc:
[----:B------:R-:W-:Y:S05]  /*98d0*/  BPT.TRAP 0x1 ;  /* 0x000000040000795c */ /* 0x000fea0000300000 */
[----:B------:R-:W-:-:S04]  /*98e0*/  MOV R5, 0x0 ;  /* 0x0000000000057802 */ /* 0x000fc80000000f00 */
[----:B------:R-:W-:Y:S05]  /*98f0*/  RET.REL.NODEC R4 `(_ZN7cutlass13device_kernelINS_4conv6kernel13ConvUniversalINS1_16ConvProblemShapeILNS1_8OperatorE0ELi3EEENS1_10collective14CollectiveConvINS1_47MainloopSm100TmaUmmaWarpSpecializedImplicitGemmILS5_0ELi10ELi3ELi1ELi2EN4cute5tupleIJNSA_1CILi2EEENSC_ILi1EEESE_EEEEENSB_IJNSC_ILi256EEENSC_ILi64EEENSB_IJSI_EEEEEENS_6half_tESL_NSA_8TiledMMAINSA_8MMA_AtomIJNSA_26SM100_MMA_F16BF16_2x1SM_SSISL_SL_fLi256ELi64ELNSA_4UMMA5MajorE0ELSQ_0ELNSP_7ScaleInE0ELSR_0EEEEEENSA_6LayoutINSB_IJSE_SE_SE_EEENSB_IJNSC_ILi0EEESW_SW_EEEEENSB_IJNSA_10UnderscoreESZ_SZ_EEEEENS7_6detail27Sm100ImplicitGemmTileTraitsINSA_25SM100_TMA_2SM_LOAD_IM2COLENSA_14ComposedLayoutINSA_7SwizzleILi3ELi4ELi3EEENSA_18smem_ptr_flag_bitsILi16EEENSU_INSB_IJNSC_ILi8EEESI_EEENSB_IJSI_SE_EEEEEEEvEENS13_INSA_18SM100_TMA_2SM_LOADES1E_vEEEENS_8epilogue10collective18CollectiveEpilogueINS1J_23Sm100TmaWarpSpecializedILi3ELi2ELi32ELb1ELb0EEEJNSB_IJNSC_ILi128EEESI_SJ_EEENSB_IJNSU_IS1O_SE_EENSU_INSC_ILi32EEESE_EEEEESL_NSB_IJNSB_IJllllEEESE_SW_EEESL_S1V_NS1J_6fusion15FusionCallbacksIS1N_NS1W_17LinearCombinationISL_fSL_fLNS_15FloatRoundStyleE2EEES1P_S1T_JEEENSA_5SM1004TMEM4LOAD26SM100_TMEM_LOAD_32dp32b32xENSA_20SM90_TMA_LOAD_IM2COLENS15_INS16_ILi2ELi4ELi3EEES19_NSU_INSB_IJS1A_S1R_EEENSB_IJS1R_SE_EEEEEEENSA_39AutoVectorizingCopyWithAssumedAlignmentILi128EEENSA_21SM90_TMA_STORE_IM2COLES2B_S2D_S2D_EEEvvEEEEvNT_6ParamsE) ;  /* 0xffffff6404c07950 */ /* 0x000fea0003c3ffff */
        .weak           $__internal_2_$__cuda_sm10x_tcgen05_guardrail_trap_unallocated_columns_being_dealloced
        .type           $__internal_2_$__cuda_sm10x_tcgen05_guardrail_trap_unallocated_columns_being_dealloced,@function
        .size           $__internal_2_$__cuda_sm10x_tcgen05_guardrail_trap_unallocated_columns_being_dealloced,(.L_x_184 - $__internal_2_$__cuda_sm10x_tcgen05_guardrail_trap_unallocated_columns_being_dealloced)
$__internal_2_$__cuda_sm10x_tcgen05_guardrail_trap_unallocated_columns_being_dealloced:
[----:B------:R-:W-:Y:S05]  /*9900*/  BPT.TRAP 0x1 ;  /* 0x000000040000795c */ /* 0x000fea0000300000 */
[----:B------:R-:W-:-:S04]  /*9910*/  HFMA2 R3, -RZ, RZ, 0, 0 ;  /* 0x00000000ff037431 */ /* 0x000fc800000001ff */
[----:B------:R-:W-:Y:S05]  /*9920*/  RET.REL.NODEC R2 `(_ZN7cutlass13device_kernelINS_4conv6kernel13ConvUniversalINS1_16ConvProblemShapeILNS1_8OperatorE0ELi3EEENS1_10collective14CollectiveConvINS1_47MainloopSm100TmaUmmaWarpSpecializedImplicitGemmILS5_0ELi10ELi3ELi1ELi2EN4cute5tupleIJNSA_1CILi2EEENSC_ILi1EEESE_EEEEENSB_IJNSC_ILi256EEENSC_ILi64EEENSB_IJSI_EEEEEENS_6half_tESL_NSA_8TiledMMAINSA_8MMA_AtomIJNSA_26SM100_MMA_F16BF16_2x1SM_SSISL_SL_fLi256ELi64ELNSA_4UMMA5MajorE0ELSQ_0ELNSP_7ScaleInE0ELSR_0EEEEEENSA_6LayoutINSB_IJSE_SE_SE_EEENSB_IJNSC_ILi0EEESW_SW_EEEEENSB_IJNSA_10UnderscoreESZ_SZ_EEEEENS7_6detail27Sm100ImplicitGemmTileTraitsINSA_25SM100_TMA_2SM_LOAD_IM2COLENSA_14ComposedLayoutINSA_7SwizzleILi3ELi4ELi3EEENSA_18smem_ptr_flag_bitsILi16EEENSU_INSB_IJNSC_ILi8EEESI_EEENSB_IJSI_SE_EEEEEEEvEENS13_INSA_18SM100_TMA_2SM_LOADES1E_vEEEENS_8epilogue10collective18CollectiveEpilogueINS1J_23Sm100TmaWarpSpecializedILi3ELi2ELi32ELb1ELb0EEEJNSB_IJNSC_ILi128EEESI_SJ_EEENSB_IJNSU_IS1O_SE_EENSU_INSC_ILi32EEESE_EEEEESL_NSB_IJNSB_IJllllEEESE_SW_EEESL_S1V_NS1J_6fusion15FusionCallbacksIS1N_NS1W_17LinearCombinationISL_fSL_fLNS_15FloatRoundStyleE2EEES1P_S1T_JEEENSA_5SM1004TMEM4LOAD26SM100_TMEM_LOAD_32dp32b32xENSA_20SM90_TMA_LOAD_IM2COLENS15_INS16_ILi2ELi4ELi3EEES19_NSU_INSB_IJS1A_S1R_EEENSB_IJS1R_SE_EEEEEEENSA_39AutoVectorizingCopyWithAssumedAlignmentILi128EEENSA_21SM90_TMA_STORE_IM2COLES2B_S2D_S2D_EEEvvEEEEvNT_6ParamsE) ;  /* 0xffffff6402b47950 */ /* 0x000fea0003c3ffff */
.L_x_183:
[----:B------:R-:W-:-:S00]  /*9930*/  BRA `(.L_x_183) ;  /* 0xfffffffc00fc7947 */ /* 0x000fc0000383ffff */
[----:B------:R-:W-:-:S00]  /*9940*/  NOP ;  /* 0x0000000000007918 */ /* 0x000fc00000000000 */
        /* <DEDUP_REMOVED lines=11> */
.L_x_184:


//--------------------- .nv.global.init           --------------------------
	.section	.nv.global.init,"aw",@progbits
.nv.global.init:
	.type		$str$29,@object
	.size		$str$29,($str$30 - $str$29)
$str$29:
        /*0000*/ 	.byte	0x28, 0x61, 0x64, 0x64, 0x72, 0x65, 0x73, 0x73, 0x20, 0x26, 0x20, 0x6d, 0x61, 0x73, 0x6b, 0x29
        /*0010*/ 	.byte	0x20, 0x3d, 0x3d, 0x20, 0x30, 0x00
	.type		$str$30,@object
	.size		$str$30,($str$28 - $str$30)
$str$30:
        /*0016*/ 	.byte	0x2f, 0x74, 0x6d, 0x70, 0x2f, 0x63, 0x75, 0x74, 0x6c, 0x61, 0x73, 0x73, 0x5f, 0x73, 0x77, 0x65
        /*0026*/ 	.byte	0x65, 0x70, 0x5f, 0x73, 0x72, 0x63, 0x2f, 0x69, 0x6e, 0x63, 0x6c, 0x75, 0x64, 0x65, 0x2f, 0x63
        /*0036*/ 	.byte	0x75, 0x74, 0x65, 0x2f, 0x70, 0x6f, 0x69, 0x6e, 0x74, 0x65, 0x72, 0x5f, 0x66, 0x6c, 0x61, 0x67
        /*0046*/ 	.byte	0x67, 0x65, 0x64, 0x2e, 0x68, 0x70, 0x70, 0x00
	.type		$str$28,@object
	.size		$str$28,($str$27 - $str$28)
$str$28:
        /*004e*/ 	.byte	0x2f, 0x74, 0x6d, 0x70, 0x2f, 0x63, 0x75, 0x74, 0x6c, 0x61, 0x73, 0x73, 0x5f, 0x73, 0x77, 0x65
        /*005e*/ 	.byte	0x65, 0x70, 0x5f, 0x73, 0x72, 0x63, 0x2f, 0x69, 0x6e, 0x63, 0x6c, 0x75, 0x64, 0x65, 0x2f, 0x63
        /*006e*/ 	.byte	0x75, 0x74, 0x65, 0x2f, 0x61, 0x74, 0x6f, 0x6d, 0x2f, 0x63, 0x6f, 0x70, 0x79, 0x5f, 0x74, 0x72
        /*007e*/ 	.byte	0x61, 0x69, 0x74, 0x73, 0x5f, 0x73, 0x6d, 0x31, 0x30, 0x30, 0x2e, 0x68, 0x70, 0x70, 0x00
	.type		$str$27,@object
	.size		$str$27,(__unnamed_1 - $str$27)
$str$27:
        /*008d*/ 	.byte	0x28, 0x28, 0x75, 0x69, 0x6e, 0x74, 0x33, 0x32, 0x5f, 0x74, 0x28, 0x74, 0x68, 0x72, 0x65, 0x61
        /*009d*/ 	.byte	0x64, 0x49, 0x64, 0x78, 0x2e, 0x78, 0x29, 0x20, 0x2f, 0x20, 0x33, 0x32, 0x29, 0x20, 0x25, 0x20
        /*00ad*/ 	.byte	0x34, 0x29, 0x20, 0x3d, 0x3d, 0x20, 0x28, 0x28, 0x28, 0x74, 0x6d, 0x65, 0x6d, 0x5f, 0x61, 0x64
        /*00bd*/ 	.byte	0x64, 0x72, 0x20, 0x3e, 0x3e, 0x20, 0x31, 0x36, 0x29, 0x20, 0x2f, 0x20, 0x33, 0x32, 0x29, 0x20
        /*00cd*/ 	.byte	0x25, 0x20, 0x34, 0x29, 0x00
	.type		__unnamed_1,@object
	.size		__unnamed_1,(__unnamed_2 - __unnamed_1)
__unnamed_1:
        /*00d2*/ 	.byte	0x61, 0x75, 0x74, 0x6f, 0x20, 0x63, 0x75, 0x74, 0x65, 0x3a, 0x3a, 0x61, 0x73, 0x5f, 0x70, 0x6f
        /* <DEDUP_REMOVED lines=24> */
        /*0262*/ 	.byte	0x3e, 0x3e, 0x3e, 0x3e, 0x5d, 0x00
	.type		__unnamed_2,@object
	.size		__unnamed_2,(.L_2 - __unnamed_2)
__unnamed_2:
        /* <DEDUP_REMOVED lines=42> */
        /*0508*/ 	.byte	0x3e, 0x3e, 0x5d, 0x00
.L_2:


//--------------------- .nv.shared._ZN7cutlass13device_kernelINS_4conv6kernel13ConvUniversalINS1_16ConvProblemShapeILNS1_8OperatorE0ELi3EEENS1_10collective14CollectiveConvINS1_47MainloopSm100TmaUmmaWarpSpecializedImplicitGemmILS5_0ELi10ELi3ELi1ELi2EN4cute5tupleIJNSA_1CILi2EEENSC_ILi1EEESE_EEEEENSB_IJNSC_ILi256EEENSC_ILi64EEENSB_IJSI_EEEEEENS_6half_tESL_NSA_8TiledMMAINSA_8MMA_AtomIJNSA_26SM100_MMA_F16BF16_2x1SM_SSISL_SL_fLi256ELi64ELNSA_4UMMA5MajorE0ELSQ_0ELNSP_7ScaleInE0ELSR_0EEEEEENSA_6LayoutINSB_IJSE_SE_SE_EEENSB_IJNSC_ILi0EEESW_SW_EEEEENSB_IJNSA_10UnderscoreESZ_SZ_EEEEENS7_6detail27Sm100ImplicitGemmTileTraitsINSA_25SM100_TMA_2SM_LOAD_IM2COLENSA_14ComposedLayoutINSA_7SwizzleILi3ELi4ELi3EEENSA_18smem_ptr_flag_bitsILi16EEENSU_INSB_IJNSC_ILi8EEESI_EEENSB_IJSI_SE_EEEEEEEvEENS13_INSA_18SM100_TMA_2SM_LOADES1E_vEEEENS_8epilogue10collective18CollectiveEpilogueINS1J_23Sm100TmaWarpSpecializedILi3ELi2ELi32ELb1ELb0EEEJNSB_IJNSC_ILi128EEESI_SJ_EEENSB_IJNSU_IS1O_SE_EENSU_INSC_ILi32EEESE_EEEEESL_NSB_IJNSB_IJllllEEESE_SW_EEESL_S1V_NS1J_6fusion15FusionCallbacksIS1N_NS1W_17LinearCombinationISL_fSL_fLNS_15FloatRoundStyleE2EEES1P_S1T_JEEENSA_5SM1004TMEM4LOAD26SM100_TMEM_LOAD_32dp32b32xENSA_20SM90_TMA_LOAD_IM2COLENS15_INS16_ILi2ELi4ELi3EEES19_NSU_INSB_IJS1A_S1R_EEENSB_IJS1R_SE_EEEEEEENSA_39AutoVectorizingCopyWithAssumedAlignmentILi128EEENSA_21SM90_TMA_STORE_IM2COLES2B_S2D_S2D_EEEvvEEEEvNT_6ParamsE --------------------------
	.section	.nv.shared._ZN7cutlass13device_kernelINS_4conv6kernel13ConvUniversalINS1_16ConvProblemShapeILNS1_8OperatorE0ELi3EEENS1_10collective14CollectiveConvINS1_47MainloopSm100TmaUmmaWarpSpecializedImplicitGemmILS5_0ELi10ELi3ELi1ELi2EN4cute5tupleIJNSA_1CILi2EEENSC_ILi1EEESE_EEEEENSB_IJNSC_ILi256EEENSC_ILi64EEENSB_IJSI_EEEEEENS_6half_tESL_NSA_8TiledMMAINSA_8MMA_AtomIJNSA_26SM100_MMA_F16BF16_2x1SM_SSISL_SL_fLi256ELi64ELNSA_4UMMA5MajorE0ELSQ_0ELNSP_7ScaleInE0ELSR_0EEEEEENSA_6LayoutINSB_IJSE_SE_SE_EEENSB_IJNSC_ILi0EEESW_SW_EEEEENSB_IJNSA_10UnderscoreESZ_SZ_EEEEENS7_6detail27Sm100ImplicitGemmTileTraitsINSA_25SM100_TMA_2SM_LOAD_IM2COLENSA_14ComposedLayoutINSA_7SwizzleILi3ELi4ELi3EEENSA_18smem_ptr_flag_bitsILi16EEENSU_INSB_IJNSC_ILi8EEESI_EEENSB_IJSI_SE_EEEEEEEvEENS13_INSA_18SM100_TMA_2SM_LOADES1E_vEEEENS_8epilogue10collective18CollectiveEpilogueINS1J_23Sm100TmaWarpSpecializedILi3ELi2ELi32ELb1ELb0EEEJNSB_IJNSC_ILi128EEESI_SJ_EEENSB_IJNSU_IS1O_SE_EENSU_INSC_ILi32EEESE_EEEEESL_NSB_IJNSB_IJllllEEESE_SW_EEESL_S1V_NS1J_6fusion15FusionCallbacksIS1N_NS1W_17LinearCombinationISL_fSL_fLNS_15FloatRoundStyleE2EEES1P_S1T_JEEENSA_5SM1004TMEM4LOAD26SM100_TMEM_LOAD_32dp32b32xENSA_20SM90_TMA_LOAD_IM2COLENS15_INS16_ILi2ELi4ELi3EEES19_NSU_INSB_IJS1A_S1R_EEENSB_IJS1R_SE_EEEEEEENSA_39AutoVectorizingCopyWithAssumedAlignmentILi128EEENSA_21SM90_TMA_STORE_IM2COLES2B_S2D_S2D_EEEvvEEEEvNT_6ParamsE,"aw",@nobits
	.sectionflags	@""
	.align	16
	.zero		1024


//--------------------- .nv.shared.reserved.0     --------------------------
	.section	.nv.shared.reserved.0,"aw",@nobits
	.weak		__nv_reservedSMEM_offset_0_alias
	.size		__nv_reservedSMEM_offset_0_alias, 0, 64
	.other		__nv_reservedSMEM_offset_0_alias,@"STO_CUDA_RESERVED_SHARED STV_DEFAULT"
__nv_reservedSMEM_offset_0_alias:
	.zero		0
.nv.shared.reserved.0:
	.zero		64
	.weak		__nv_reservedSMEM_tcgen05_partition
	.type		__nv_reservedSMEM_tcgen05_partition,@object
	.size		__nv_reservedSMEM_tcgen05_partition,(.L_0 - __nv_reservedSMEM_tcgen05_partition)
__nv_reservedSMEM_tcgen05_partition:
	.zero		32
.L_0:


//--------------------- .nv.global                --------------------------
	.section	.nv.global,"aw",@nobits
.nv.global:
	.type		_ZN39_INTERNAL_bd69d46f_4_k_cu_56b85802_29514cute1_E,@object
	.size		_ZN39_INTERNAL_bd69d46f_4_k_cu_56b85802_29514cute1_E,(_ZN39_INTERNAL_bd69d46f_4_k_cu_56b85802_29514cuda3std3__45__cpo6cbeginE - _ZN39_INTERNAL_bd69d46f_4_k_cu_56b85802_29514cute1_E)
_ZN39_INTERNAL_bd69d46f_4_k_cu_56b85802_29514cute1_E:
	.zero		1
	.type		_ZN39_INTERNAL_bd69d46f_4_k_cu_56b85802_29514cuda3std3__45__cpo6cbeginE,@object
	.size		_ZN39_INTERNAL_bd69d46f_4_k_cu_56b85802_29514cuda3std3__45__cpo6cbeginE,(_ZN39_INTERNAL_bd69d46f_4_k_cu_56b85802_29514cuda3std3__48in_placeE - _ZN39_INTERNAL_bd69d46f_4_k_cu_56b85802_29514cuda3std3__45__cpo6cbeginE)
_ZN39_INTERNAL_bd69d46f_4_k_cu_56b85802_29514cuda3std3__45__cpo6cbeginE:
	.zero		1
	.type		_ZN39_INTERNAL_bd69d46f_4_k_cu_56b85802_29514cuda3std3__48in_placeE,@object
	.size		_ZN39_INTERNAL_bd69d46f_4_k_cu_56b85802_29514cuda3std3__48in_placeE,(_ZN39_INTERNAL_bd69d46f_4_k_cu_56b85802_29514cuda3std6ranges3__45__cpo9iter_moveE - _ZN39_INTERNAL_bd69d46f_4_k_cu_56b85802_29514cuda3std3__48in_placeE)
_ZN39_INTERNAL_bd69d46f_4_k_cu_56b85802_29514cuda3std3__48in_placeE:
	.zero		1
	.type		_ZN39_INTERNAL_bd69d46f_4_k_cu_56b85802_29514cuda3std6ranges3__45__cpo9iter_moveE,@object
	.size		_ZN39_INTERNAL_bd69d46f_4_k_cu_56b85802_29514cuda3std6ranges3__45__cpo9iter_moveE,(_ZN39_INTERNAL_bd69d46f_4_k_cu_56b85802_29514cuda3std3__45__cpo5beginE - _ZN39_INTERNAL_bd69d46f_4_k_cu_56b85802_29514cuda3std6ranges3__45__cpo9iter_moveE)
_ZN39_INTERNAL_bd69d46f_4_k_cu_56b85802_29514cuda3std6ranges3__45__cpo9iter_moveE:
	.zero		1
	.type		_ZN39_INTERNAL_bd69d46f_4_k_cu_56b85802_29514cuda3std3__45__cpo5beginE,@object
	.size		_ZN39_INTERNAL_bd69d46f_4_k_cu_56b85802_29514cuda3std3__45__cpo5beginE,(_ZN39_INTERNAL_bd69d46f_4_k_cu_56b85802_29514cuda3std3__441_GLOBAL__N__bd69d46f_4_k_cu_56b85802_29516ignoreE - _ZN39_INTERNAL_bd69d46f_4_k_cu_56b85802_29514cuda3std3__45__cpo5beginE)
_ZN39_INTERNAL_bd69d46f_4_k_cu_56b85802_29514cuda3std3__45__cpo5beginE:
	.zero		1
	.type		_ZN39_INTERNAL_bd69d46f_4_k_cu_56b85802_29514cuda3std3__441_GLOBAL__N__bd69d46f_4_k_cu_56b85802_29516ignoreE,@object
	.size		_ZN39_INTERNAL_bd69d46f_4_k_cu_56b85802_29514cuda3std3__441_GLOBAL__N__bd69d46f_4_k_cu_56b85802_29516ignoreE,(_ZN39_INTERNAL_bd69d46f_4_k_cu_56b85802_29514cute7productE - _ZN39_INTERNAL_bd69d46f_4_k_cu_56b85802_29514cuda3std3__441_GLOBAL__N__bd69d46f_4_k_cu_56b85802_29516ignoreE)
_ZN39_INTERNAL_bd69d46f_4_k_cu_56b85802_29514cuda3std3__441_GLOBAL__N__bd69d46f_4_k_cu_56b85802_29516ignoreE:
	.zero		1
	.type		_ZN39_INTERNAL_bd69d46f_4_k_cu_56b85802_29514cute7productE,@object
	.size		_ZN39_INTERNAL_bd69d46f_4_k_cu_56b85802_29514cute7productE,(_ZN39_INTERNAL_bd69d46f_4_k_cu_56b85802_29514cuda3std3__45__cpo3endE - _ZN39_INTERNAL_bd69d46f_4_k_cu_56b85802_29514cute7productE)
_ZN39_INTERNAL_bd69d46f_4_k_cu_56b85802_29514cute7productE:
	.zero		1
	.type		_ZN39_INTERNAL_bd69d46f_4_k_cu_56b85802_29514cuda3std3__45__cpo3endE,@object
	.size		_ZN39_INTERNAL_bd69d46f_4_k_cu_56b85802_29514cuda3std3__45__cpo3endE,(_ZN39_INTERNAL_bd69d46f_4_k_cu_56b85802_29514cuda3std3__419piecewise_constructE - _ZN39_INTERNAL_bd69d46f_4_k_cu_56b85802_29514cuda3std3__45__cpo3endE)
_ZN39_INTERNAL_bd69d46f_4_k_cu_56b85802_29514cuda3std3__45__cpo3endE:
	.zero		1
	.type		_ZN39_INTERNAL_bd69d46f_4_k_cu_56b85802_29514cuda3std3__419piecewise_constructE,@object
	.size		_ZN39_INTERNAL_bd69d46f_4_k_cu_56b85802_29514cuda3std3__419piecewise_constructE,(_ZN39_INTERNAL_bd69d46f_4_k_cu_56b85802_29514cuda3std3__45__cpo4cendE - _ZN39_INTERNAL_bd69d46f_4_k_cu_56b85802_29514cuda3std3__419piecewise_constructE)
_ZN39_INTERNAL_bd69d46f_4_k_cu_56b85802_29514cuda3std3__419piecewise_constructE:
	.zero		1
	.type		_ZN39_INTERNAL_bd69d46f_4_k_cu_56b85802_29514cuda3std3__45__cpo4cendE,@object
	.size		_ZN39_INTERNAL_bd69d46f_4_k_cu_56b85802_29514cuda3std3__45__cpo4cendE,(_ZN39_INTERNAL_bd69d46f_4_k_cu_56b85802_29514cuda3std6ranges3__45__cpo4swapE - _ZN39_INTERNAL_bd69d46f_4_k_cu_56b85802_29514cuda3std3__45__cpo4cendE)
_ZN39_INTERNAL_bd69d46f_4_k_cu_56b85802_29514cuda3std3__45__cpo4cendE:
	.zero		1
	.type		_ZN39_INTERNAL_bd69d46f_4_k_cu_56b85802_29514cuda3std6ranges3__45__cpo4swapE,@object
	.size		_ZN39_INTERNAL_bd69d46f_4_k_cu_56b85802_29514cuda3std6ranges3__45__cpo4swapE,(.L_10 - _ZN39_INTERNAL_bd69d46f_4_k_cu_56b85802_29514cuda3std6ranges3__45__cpo4swapE)
_ZN39_INTERNAL_bd69d46f_4_k_cu_56b85802_29514cuda3std6ranges3__45__cpo4swapE:
	.zero		1
.L_10:


//--------------------- .nv.constant0._ZN7cutlass13device_kernelINS_4conv6kernel13ConvUniversalINS1_16ConvProblemShapeILNS1_8OperatorE0ELi3EEENS1_10collective14CollectiveConvINS1_47MainloopSm100TmaUmmaWarpSpecializedImplicitGemmILS5_0ELi10ELi3ELi1ELi2EN4cute5tupleIJNSA_1CILi2EEENSC_ILi1EEESE_EEEEENSB_IJNSC_ILi256EEENSC_ILi64EEENSB_IJSI_EEEEEENS_6half_tESL_NSA_8TiledMMAINSA_8MMA_AtomIJNSA_26SM100_MMA_F16BF16_2x1SM_SSISL_SL_fLi256ELi64ELNSA_4UMMA5MajorE0ELSQ_0ELNSP_7ScaleInE0ELSR_0EEEEEENSA_6LayoutINSB_IJSE_SE_SE_EEENSB_IJNSC_ILi0EEESW_SW_EEEEENSB_IJNSA_10UnderscoreESZ_SZ_EEEEENS7_6detail27Sm100ImplicitGemmTileTraitsINSA_25SM100_TMA_2SM_LOAD_IM2COLENSA_14ComposedLayoutINSA_7SwizzleILi3ELi4ELi3EEENSA_18smem_ptr_flag_bitsILi16EEENSU_INSB_IJNSC_ILi8EEESI_EEENSB_IJSI_SE_EEEEEEEvEENS13_INSA_18SM100_TMA_2SM_LOADES1E_vEEEENS_8epilogue10collective18CollectiveEpilogueINS1J_23Sm100TmaWarpSpecializedILi3ELi2ELi32ELb1ELb0EEEJNSB_IJNSC_ILi128EEESI_SJ_EEENSB_IJNSU_IS1O_SE_EENSU_INSC_ILi32EEESE_EEEEESL_NSB_IJNSB_IJllllEEESE_SW_EEESL_S1V_NS1J_6fusion15FusionCallbacksIS1N_NS1W_17LinearCombinationISL_fSL_fLNS_15FloatRoundStyleE2EEES1P_S1T_JEEENSA_5SM1004TMEM4LOAD26SM100_TMEM_LOAD_32dp32b32xENSA_20SM90_TMA_LOAD_IM2COLENS15_INS16_ILi2ELi4ELi3EEES19_NSU_INSB_IJS1A_S1R_EEENSB_IJS1R_SE_EEEEEEENSA_39AutoVectorizingCopyWithAssumedAlignmentILi128EEENSA_21SM90_TMA_STORE_IM2COLES2B_S2D_S2D_EEEvvEEEEvNT_6ParamsE --------------------------
	.section	.nv.constant0._ZN7cutlass13device_kernelINS_4conv6kernel13ConvUniversalINS1_16ConvProblemShapeILNS1_8OperatorE0ELi3EEENS1_10collective14CollectiveConvINS1_47MainloopSm100TmaUmmaWarpSpecializedImplicitGemmILS5_0ELi10ELi3ELi1ELi2EN4cute5tupleIJNSA_1CILi2EEENSC_ILi1EEESE_EEEEENSB_IJNSC_ILi256EEENSC_ILi64EEENSB_IJSI_EEEEEENS_6half_tESL_NSA_8TiledMMAINSA_8MMA_AtomIJNSA_26SM100_MMA_F16BF16_2x1SM_SSISL_SL_fLi256ELi64ELNSA_4UMMA5MajorE0ELSQ_0ELNSP_7ScaleInE0ELSR_0EEEEEENSA_6LayoutINSB_IJSE_SE_SE_EEENSB_IJNSC_ILi0EEESW_SW_EEEEENSB_IJNSA_10UnderscoreESZ_SZ_EEEEENS7_6detail27Sm100ImplicitGemmTileTraitsINSA_25SM100_TMA_2SM_LOAD_IM2COLENSA_14ComposedLayoutINSA_7SwizzleILi3ELi4ELi3EEENSA_18smem_ptr_flag_bitsILi16EEENSU_INSB_IJNSC_ILi8EEESI_EEENSB_IJSI_SE_EEEEEEEvEENS13_INSA_18SM100_TMA_2SM_LOADES1E_vEEEENS_8epilogue10collective18CollectiveEpilogueINS1J_23Sm100TmaWarpSpecializedILi3ELi2ELi32ELb1ELb0EEEJNSB_IJNSC_ILi128EEESI_SJ_EEENSB_IJNSU_IS1O_SE_EENSU_INSC_ILi32EEESE_EEEEESL_NSB_IJNSB_IJllllEEESE_SW_EEESL_S1V_NS1J_6fusion15FusionCallbacksIS1N_NS1W_17LinearCombinationISL_fSL_fLNS_15FloatRoundStyleE2EEES1P_S1T_JEEENSA_5SM1004TMEM4LOAD26SM100_TMEM_LOAD_32dp32b32xENSA_20SM90_TMA_LOAD_IM2COLENS15_INS16_ILi2ELi4ELi3EEES19_NSU_INSB_IJS1A_S1R_EEENSB_IJS1R_SE_EEEEEEENSA_39AutoVectorizingCopyWithAssumedAlignmentILi128EEENSA_21SM90_TMA_STORE_IM2COLES2B_S2D_S2D_EEEvvEEEEvNT_6ParamsE,"a",@progbits
	.sectionflags	@""
	.align	4
.nv.constant0._ZN7cutlass13device_kernelINS_4conv6kernel13ConvUniversalINS1_16ConvProblemShapeILNS1_8OperatorE0ELi3EEENS1_10collective14CollectiveConvINS1_47MainloopSm100TmaUmmaWarpSpecializedImplicitGemmILS5_0ELi10ELi3ELi1ELi2EN4cute5tupleIJNSA_1CILi2EEENSC_ILi1EEESE_EEEEENSB_IJNSC_ILi256EEENSC_ILi64EEENSB_IJSI_EEEEEENS_6half_tESL_NSA_8TiledMMAINSA_8MMA_AtomIJNSA_26SM100_MMA_F16BF16_2x1SM_SSISL_SL_fLi256ELi64ELNSA_4UMMA5MajorE0ELSQ_0ELNSP_7ScaleInE0ELSR_0EEEEEENSA_6LayoutINSB_IJSE_SE_SE_EEENSB_IJNSC_ILi0EEESW_SW_EEEEENSB_IJNSA_10UnderscoreESZ_SZ_EEEEENS7_6detail27Sm100ImplicitGemmTileTraitsINSA_25SM100_TMA_2SM_LOAD_IM2COLENSA_14ComposedLayoutINSA_7SwizzleILi3ELi4ELi3EEENSA_18smem_ptr_flag_bitsILi16EEENSU_INSB_IJNSC_ILi8EEESI_EEENSB_IJSI_SE_EEEEEEEvEENS13_INSA_18SM100_TMA_2SM_LOADES1E_vEEEENS_8epilogue10collective18CollectiveEpilogueINS1J_23Sm100TmaWarpSpecializedILi3ELi2ELi32ELb1ELb0EEEJNSB_IJNSC_ILi128EEESI_SJ_EEENSB_IJNSU_IS1O_SE_EENSU_INSC_ILi32EEESE_EEEEESL_NSB_IJNSB_IJllllEEESE_SW_EEESL_S1V_NS1J_6fusion15FusionCallbacksIS1N_NS1W_17LinearCombinationISL_fSL_fLNS_15FloatRoundStyleE2EEES1P_S1T_JEEENSA_5SM1004TMEM4LOAD26SM100_TMEM_LOAD_32dp32b32xENSA_20SM90_TMA_LOAD_IM2COLENS15_INS16_ILi2ELi4ELi3EEES19_NSU_INSB_IJS1A_S1R_EEENSB_IJS1R_SE_EEEEEEENSA_39AutoVectorizingCopyWithAssumedAlignmentILi128EEENSA_21SM90_TMA_STORE_IM2COLES2B_S2D_S2D_EEEvvEEEEvNT_6ParamsE:
	.zero		3200


//--------------------- SYMBOLS --------------------------

	.type		.nv.reservedSmem.offset0,@object
	.size		.nv.reservedSmem.offset0,0x4
	.type		.nv.reservedSmem.cap,@object
	.size		.nv.reservedSmem.cap,0x4
	.type		__assertfail,@function
